	.target	sm_100a

	.elftype	@"ET_EXEC"


//--------------------- .note.nv.tkinfo           --------------------------
	.section	.note.nv.tkinfo,"",@"SHT_NOTE"
	.sectionflags	@"SHF_NOTE_NV_TKINFO"
	.tkinfo
        /*0018*/ 	.word	0x00000081
        /*0030*/ 	.string	""
        /*0030*/ 	.string	"ptxas-blackwell"
        /*0030*/ 	.string	"Cuda compilation tools, release 12.9, V12.9.86"
        /*0030*/ 	.string	"Build cuda_12.9.r12.9/compiler.36037853_0"
        /*0030*/ 	.string	"-v  -suppress-debug-info  -lineinfo  -arch sm_100a "



//--------------------- .note.nv.cuver            --------------------------
	.section	.note.nv.cuver,"",@"SHT_NOTE"
	.sectionflags	@"SHF_NOTE_NV_CUVER"
        /*0018*/ 	.short	0x0001
        /*001a*/ 	.short	0x0064
        /*001c*/ 	.short	0x0001
        /*001e*/ 	.short	0x0000
        /*0020*/ 	.short	0x0001
        /*0022*/ 	.short	0x0000


//--------------------- .nv.info                  --------------------------
	.section	.nv.info,"",@"SHT_CUDA_INFO"
	.align	4


	//----- nvinfo : EIATTR_REGCOUNT
	.align		4
        /*0000*/ 	.byte	0x04, 0x2f
        /*0002*/ 	.short	(.L_4 - .L_3)
	.align		4
.L_3:
        /*0004*/ 	.word	index@(gluon_tcgen05)
        /*0008*/ 	.word	0x00000027


	//----- nvinfo : EIATTR_FRAME_SIZE
	.align		4
.L_4:
        /*000c*/ 	.byte	0x04, 0x11
        /*000e*/ 	.short	(.L_6 - .L_5)
	.align		4
.L_5:
        /*0010*/ 	.word	index@($__internal_2_$__cuda_sm10x_tcgen05_guardrail_trap_unallocated_columns_being_dealloced)
        /*0014*/ 	.word	0x00000000


	//----- nvinfo : EIATTR_FRAME_SIZE
	.align		4
.L_6:
        /*0018*/ 	.byte	0x04, 0x11
        /*001a*/ 	.short	(.L_8 - .L_7)
	.align		4
.L_7:
        /*001c*/ 	.word	index@($__internal_1_$__cuda_sm10x_tcgen05_guardrail_trap_phase_invalid_during_alloc)
        /*0020*/ 	.word	0x00000000


	//----- nvinfo : EIATTR_FRAME_SIZE
	.align		4
.L_8:
        /*0024*/ 	.byte	0x04, 0x11
        /*0026*/ 	.short	(.L_10 - .L_9)
	.align		4
.L_9:
        /*0028*/ 	.word	index@($__internal_0_$__cuda_sm10x_tcgen05_guardrail_trap_col_being_dealloced_not_returned_by_alloc)
        /*002c*/ 	.word	0x00000000


	//----- nvinfo : EIATTR_FRAME_SIZE
	.align		4
.L_10:
        /*0030*/ 	.byte	0x04, 0x11
        /*0032*/ 	.short	(.L_12 - .L_11)
	.align		4
.L_11:
        /*0034*/ 	.word	index@(gluon_tcgen05)
        /*0038*/ 	.word	0x00000000


	//----- nvinfo : EIATTR_MIN_STACK_SIZE
	.align		4
.L_12:
        /*003c*/ 	.byte	0x04, 0x12
        /*003e*/ 	.short	(.L_14 - .L_13)
	.align		4
.L_13:
        /*0040*/ 	.word	index@(gluon_tcgen05)
        /*0044*/ 	.word	0x00000000
.L_14:


//--------------------- .nv.info.gluon_tcgen05    --------------------------
	.section	.nv.info.gluon_tcgen05,"",@"SHT_CUDA_INFO"
	.sectionflags	@""
	.align	4


	//----- nvinfo : EIATTR_CUDA_API_VERSION
	.align		4
        /*0000*/ 	.byte	0x04, 0x37
        /*0002*/ 	.short	(.L_16 - .L_15)
.L_15:
        /*0004*/ 	.word	0x00000081


	//----- nvinfo : EIATTR_KPARAM_INFO
	.align		4
.L_16:
        /*0008*/ 	.byte	0x04, 0x17
        /*000a*/ 	.short	(.L_18 - .L_17)
.L_17:
        /*000c*/ 	.word	0x00000000
        /*0010*/ 	.short	0x000a
        /*0012*/ 	.short	0x0048
        /*0014*/ 	.byte	0x00, 0xf4, 0x21, 0x00


	//----- nvinfo : EIATTR_KPARAM_INFO
	.align		4
.L_18:
        /*0018*/ 	.byte	0x04, 0x17
        /*001a*/ 	.short	(.L_20 - .L_19)
.L_19:
        /*001c*/ 	.word	0x00000000
        /*0020*/ 	.short	0x0009
        /*0022*/ 	.short	0x0040
        /*0024*/ 	.byte	0x00, 0xf4, 0x21, 0x00


	//----- nvinfo : EIATTR_KPARAM_INFO
	.align		4
.L_20:
        /*0028*/ 	.byte	0x04, 0x17
        /*002a*/ 	.short	(.L_22 - .L_21)
.L_21:
        /*002c*/ 	.word	0x00000000
        /*0030*/ 	.short	0x0008
        /*0032*/ 	.short	0x0038
        /*0034*/ 	.byte	0x00, 0xf0, 0x21, 0x00


	//----- nvinfo : EIATTR_KPARAM_INFO
	.align		4
.L_22:
        /*0038*/ 	.byte	0x04, 0x17
        /*003a*/ 	.short	(.L_24 - .L_23)
.L_23:
        /*003c*/ 	.word	0x00000000
        /*0040*/ 	.short	0x0007
        /*0042*/ 	.short	0x0030
        /*0044*/ 	.byte	0x00, 0xf0, 0x21, 0x00


	//----- nvinfo : EIATTR_KPARAM_INFO
	.align		4
.L_24:
        /*0048*/ 	.byte	0x04, 0x17
        /*004a*/ 	.short	(.L_26 - .L_25)
.L_25:
        /*004c*/ 	.word	0x00000000
        /*0050*/ 	.short	0x0006
        /*0052*/ 	.short	0x0028
        /*0054*/ 	.byte	0x00, 0xf0, 0x21, 0x00


	//----- nvinfo : EIATTR_KPARAM_INFO
	.align		4
.L_26:
        /*0058*/ 	.byte	0x04, 0x17
        /*005a*/ 	.short	(.L_28 - .L_27)
.L_27:
        /*005c*/ 	.word	0x00000000
        /*0060*/ 	.short	0x0005
        /*0062*/ 	.short	0x0020
        /*0064*/ 	.byte	0x00, 0xf0, 0x11, 0x00


	//----- nvinfo : EIATTR_KPARAM_INFO
	.align		4
.L_28:
        /*0068*/ 	.byte	0x04, 0x17
        /*006a*/ 	.short	(.L_30 - .L_29)
.L_29:
        /*006c*/ 	.word	0x00000000
        /*0070*/ 	.short	0x0004
        /*0072*/ 	.short	0x001c
        /*0074*/ 	.byte	0x00, 0xf0, 0x11, 0x00


	//----- nvinfo : EIATTR_KPARAM_INFO
	.align		4
.L_30:
        /*0078*/ 	.byte	0x04, 0x17
        /*007a*/ 	.short	(.L_32 - .L_31)
.L_31:
        /*007c*/ 	.word	0x00000000
        /*0080*/ 	.short	0x0003
        /*0082*/ 	.short	0x0018
        /*0084*/ 	.byte	0x00, 0xf0, 0x11, 0x00


	//----- nvinfo : EIATTR_KPARAM_INFO
	.align		4
.L_32:
        /*0088*/ 	.byte	0x04, 0x17
        /*008a*/ 	.short	(.L_34 - .L_33)
.L_33:
        /*008c*/ 	.word	0x00000000
        /*0090*/ 	.short	0x0002
        /*0092*/ 	.short	0x0010
        /*0094*/ 	.byte	0x00, 0xf4, 0x21, 0x00


	//----- nvinfo : EIATTR_KPARAM_INFO
	.align		4
.L_34:
        /*0098*/ 	.byte	0x04, 0x17
        /*009a*/ 	.short	(.L_36 - .L_35)
.L_35:
        /*009c*/ 	.word	0x00000000
        /*00a0*/ 	.short	0x0001
        /*00a2*/ 	.short	0x0008
        /*00a4*/ 	.byte	0x00, 0xf4, 0x21, 0x00


	//----- nvinfo : EIATTR_KPARAM_INFO
	.align		4
.L_36:
        /*00a8*/ 	.byte	0x04, 0x17
        /*00aa*/ 	.short	(.L_38 - .L_37)
.L_37:
        /*00ac*/ 	.word	0x00000000
        /*00b0*/ 	.short	0x0000
        /*00b2*/ 	.short	0x0000
        /*00b4*/ 	.byte	0x00, 0xf4, 0x21, 0x00


	//----- nvinfo : EIATTR_AT_ENTRY_FRAGMENTS
	.align		4
.L_38:
        /*00b8*/ 	.byte	0x04, 0x4f
        /*00ba*/ 	.short	(.L_40 - .L_39)


	//   ....[0]....
.L_39:
        /*00bc*/ 	.word	0x00000004


	//----- nvinfo : EIATTR_RESERVED_SMEM_USED
	.align		4
.L_40:
        /*00c0*/ 	.byte	0x01, 0x41
	.zero		2


	//----- nvinfo : EIATTR_SPARSE_MMA_MASK
	.align		4
        /*00c4*/ 	.byte	0x03, 0x50
        /*00c6*/ 	.short	0x0000


	//----- nvinfo : EIATTR_TCGEN05_1CTA_USED
	.align		4
        /*00c8*/ 	.byte	0x01, 0x51
	.zero		2


	//----- nvinfo : EIATTR_MAXREG_COUNT
	.align		4
        /*00cc*/ 	.byte	0x03, 0x1b
        /*00ce*/ 	.short	0x00ff


	//----- nvinfo : EIATTR_NUM_BARRIERS
	.align		4
        /*00d0*/ 	.byte	0x02, 0x4c
        /*00d2*/ 	.byte	0x01
	.zero		1


	//----- nvinfo : EIATTR_INT_WARP_WIDE_INSTR_OFFSETS
	.align		4
        /*00d4*/ 	.byte	0x04, 0x31
        /*00d6*/ 	.short	(.L_42 - .L_41)


	//   ....[0]....
.L_41:
        /*00d8*/ 	.word	0x00001730


	//   ....[1]....
        /*00dc*/ 	.word	0x00001750


	//   ....[2]....
        /*00e0*/ 	.word	0x000017d0


	//   ....[3]....
        /*00e4*/ 	.word	0x000018f0


	//   ....[4]....
        /*00e8*/ 	.word	0x00001960


	//   ....[5]....
        /*00ec*/ 	.word	0x00001970


	//   ....[6]....
        /*00f0*/ 	.word	0x00001980


	//   ....[7]....
        /*00f4*/ 	.word	0x00001d40


	//   ....[8]....
        /*00f8*/ 	.word	0x00001d50


	//   ....[9]....
        /*00fc*/ 	.word	0x00001e90


	//   ....[10]....
        /*0100*/ 	.word	0x00001ee0


	//   ....[11]....
        /*0104*/ 	.word	0x00001ef0


	//   ....[12]....
        /*0108*/ 	.word	0x00001f30


	//   ....[13]....
        /*010c*/ 	.word	0x00002180


	//   ....[14]....
        /*0110*/ 	.word	0x00002190


	//   ....[15]....
        /*0114*/ 	.word	0x000023d0


	//   ....[16]....
        /*0118*/ 	.word	0x000023e0


	//   ....[17]....
        /*011c*/ 	.word	0x00002750


	//   ....[18]....
        /*0120*/ 	.word	0x000027a0


	//----- nvinfo : EIATTR_COOP_GROUP_MASK_REGIDS
	.align		4
.L_42:
        /*0124*/ 	.byte	0x04, 0x29
        /*0126*/ 	.short	(.L_44 - .L_43)


	//   ....[0]....
.L_43:
        /*0128*/ 	.word	0xffffffff


	//   ....[1]....
        /*012c*/ 	.word	0xffffffff


	//   ....[2]....
        /*0130*/ 	.word	0xffffffff


	//   ....[3]....
        /*0134*/ 	.word	0xffffffff


	//   ....[4]....
        /*0138*/ 	.word	0xffffffff


	//   ....[5]....
        /*013c*/ 	.word	0xffffffff


	//   ....[6]....
        /*0140*/ 	.word	0xffffffff


	//   ....[7]....
        /*0144*/ 	.word	0xffffffff


	//   ....[8]....
        /*0148*/ 	.word	0xffffffff


	//   ....[9]....
        /*014c*/ 	.word	0xffffffff


	//----- nvinfo : EIATTR_COOP_GROUP_INSTR_OFFSETS
	.align		4
.L_44:
        /*0150*/ 	.byte	0x04, 0x28
        /*0152*/ 	.short	(.L_46 - .L_45)


	//   ....[0]....
.L_45:
        /*0154*/ 	.word	0x00000050


	//   ....[1]....
        /*0158*/ 	.word	0x00000310


	//   ....[2]....
        /*015c*/ 	.word	0x00000500


	//   ....[3]....
        /*0160*/ 	.word	0x000009c0


	//   ....[4]....
        /*0164*/ 	.word	0x00000b00


	//   ....[5]....
        /*0168*/ 	.word	0x00000fb0


	//   ....[6]....
        /*016c*/ 	.word	0x000010f0


	//   ....[7]....
        /*0170*/ 	.word	0x000015e0


	//   ....[8]....
        /*0174*/ 	.word	0x000025e0


	//   ....[9]....
        /*0178*/ 	.word	0x00002850


	//----- nvinfo : EIATTR_VRC_CTA_INIT_COUNT
	.align		4
.L_46:
        /*017c*/ 	.byte	0x02, 0x4a
        /*017e*/ 	.byte	0x80
	.zero		1


	//----- nvinfo : EIATTR_MBARRIER_INSTR_OFFSETS
	.align		4
        /*0180*/ 	.byte	0x04, 0x39
        /*0182*/ 	.short	(.L_48 - .L_47)


	//   ....[0]....
.L_47:
        /*0184*/ 	.word	0x000017f0
        /*0188*/ 	.word	0x000000ff
        /*018c*/ 	.word	0x00008000
        /*0190*/ 	.short	0x0100
        /*0192*/ 	.byte	0x08
	.zero		1


	//   ....[1]....
        /*0194*/ 	.word	0x00001800
        /*0198*/ 	.word	0x000000ff
        /*019c*/ 	.word	0x00008010
        /*01a0*/ 	.short	0x0100
        /*01a2*/ 	.byte	0x08
	.zero		1


	//   ....[2]....
        /*01a4*/ 	.word	0x00001b40
        /*01a8*/ 	.word	0x000000ff
        /*01ac*/ 	.word	0x00008000
        /*01b0*/ 	.short	0x010a
        /*01b2*/ 	.byte	0x08
	.zero		1


	//   ....[3]....
        /*01b4*/ 	.word	0x00001da0
        /*01b8*/ 	.word	0x000000ff
        /*01bc*/ 	.word	0x00008010
        /*01c0*/ 	.short	0x010a
        /*01c2*/ 	.byte	0x08
	.zero		1


	//   ....[4]....
        /*01c4*/ 	.word	0x00001fa0
        /*01c8*/ 	.word	0x000000ff
        /*01cc*/ 	.word	0x00008000
        /*01d0*/ 	.short	0x010a
        /*01d2*/ 	.byte	0x08
	.zero		1


	//   ....[5]....
        /*01d4*/ 	.word	0x000021d0
        /*01d8*/ 	.word	0x000000ff
        /*01dc*/ 	.word	0x00008010
        /*01e0*/ 	.short	0x010a
        /*01e2*/ 	.byte	0x08
	.zero		1


	//   ....[6]....
        /*01e4*/ 	.word	0x00002270
        /*01e8*/ 	.word	0x000000ff
        /*01ec*/ 	.word	0x00008000
        /*01f0*/ 	.short	0x0108
        /*01f2*/ 	.byte	0x08
	.zero		1


	//   ....[7]....
        /*01f4*/ 	.word	0x00002280
        /*01f8*/ 	.word	0x000000ff
        /*01fc*/ 	.word	0x00008010
        /*0200*/ 	.short	0x0108
        /*0202*/ 	.byte	0x08
	.zero		1


	//   ....[8]....
        /*0204*/ 	.word	0x00002870
        /*0208*/ 	.word	0x000000ff
        /*020c*/ 	.word	0x00008000
        /*0210*/ 	.short	0x010a
        /*0212*/ 	.byte	0x08
	.zero		1


	//   ....[9]....
        /*0214*/ 	.word	0x000028a0
        /*0218*/ 	.word	0x000000ff
        /*021c*/ 	.word	0x00008010
        /*0220*/ 	.short	0x010a
        /*0222*/ 	.byte	0x08
	.zero		1


	//   ....[10]....
        /*0224*/ 	.word	0x000028d0
        /*0228*/ 	.word	0x000000ff
        /*022c*/ 	.word	0x00008000
        /*0230*/ 	.short	0x010a
        /*0232*/ 	.byte	0x08
	.zero		1


	//   ....[11]....
        /*0234*/ 	.word	0x00002900
        /*0238*/ 	.word	0x000000ff
        /*023c*/ 	.word	0x00008010
        /*0240*/ 	.short	0x010a
        /*0242*/ 	.byte	0x08
	.zero		1


	//----- nvinfo : EIATTR_NUM_MBARRIERS
	.align		4
.L_48:
        /*0244*/ 	.byte	0x03, 0x38
        /*0246*/ 	.short	0x0002


	//----- nvinfo : EIATTR_EXIT_INSTR_OFFSETS
	.align		4
        /*0248*/ 	.byte	0x04, 0x1c
        /*024a*/ 	.short	(.L_50 - .L_49)


	//   ....[0]....
.L_49:
        /*024c*/ 	.word	0x00002860


	//----- nvinfo : EIATTR_REQNTID
	.align		4
.L_50:
        /*0250*/ 	.byte	0x04, 0x10
        /*0252*/ 	.short	(.L_52 - .L_51)
.L_51:
        /*0254*/ 	.word	0x00000080
        /*0258*/ 	.word	0x00000001
        /*025c*/ 	.word	0x00000001


	//----- nvinfo : EIATTR_CRS_STACK_SIZE
	.align		4
.L_52:
        /*0260*/ 	.byte	0x04, 0x1e
        /*0262*/ 	.short	(.L_54 - .L_53)
.L_53:
        /*0264*/ 	.word	0x00000000


	//----- nvinfo : EIATTR_CBANK_PARAM_SIZE
	.align		4
.L_54:
        /*0268*/ 	.byte	0x03, 0x19
        /*026a*/ 	.short	0x0050


	//----- nvinfo : EIATTR_PARAM_CBANK
	.align		4
        /*026c*/ 	.byte	0x04, 0x0a
        /*026e*/ 	.short	(.L_56 - .L_55)
	.align		4
.L_55:
        /*0270*/ 	.word	index@(.nv.constant0.gluon_tcgen05)
        /*0274*/ 	.short	0x0380
        /*0276*/ 	.short	0x0050


	//----- nvinfo : EIATTR_SW_WAR
	.align		4
.L_56:
        /*0278*/ 	.byte	0x04, 0x36
        /*027a*/ 	.short	(.L_58 - .L_57)
.L_57:
        /*027c*/ 	.word	0x00000008
.L_58:


//--------------------- .nv.compat                --------------------------
	.section	.nv.compat,"",@"SHT_CUDA_COMPAT_INFO"
	.align	4
        /*0000*/ 	.byte	0x02, 0x02, 0x02, 0x00, 0x02, 0x05, 0x05, 0x00, 0x02, 0x03, 0x03, 0x00, 0x02, 0x06, 0x01, 0x00


//--------------------- .nv.callgraph             --------------------------
	.section	.nv.callgraph,"",@"SHT_CUDA_CALLGRAPH"
	.align	4
	.sectionentsize	8
	.align		4
        /*0000*/ 	.word	0x00000000
	.align		4
        /*0004*/ 	.word	0xffffffff
	.align		4
        /*0008*/ 	.word	0x00000000
	.align		4
        /*000c*/ 	.word	0xfffffffe
	.align		4
        /*0010*/ 	.word	0x00000000
	.align		4
        /*0014*/ 	.word	0xfffffffd
	.align		4
        /*0018*/ 	.word	0x00000000
	.align		4
        /*001c*/ 	.word	0xfffffffc


//--------------------- .text.gluon_tcgen05       --------------------------
	.section	.text.gluon_tcgen05,"ax",@progbits
	.align	128
        .global         gluon_tcgen05
        .type           gluon_tcgen05,@function
        .size           gluon_tcgen05,(.L_x_73 - gluon_tcgen05)
        .other          gluon_tcgen05,@"STO_CUDA_ENTRY STV_DEFAULT"
gluon_tcgen05:
.text.gluon_tcgen05:
[----:B------:R-:W1:Y:S01]  /*0000*/  LDC R1, c[0x0][0x37c] ;  /* 0x0000df00ff017b82 */ /* 0x000e620000000800 */
[----:B------:R-:W2:Y:S02]  /*0010*/  S2R R0, SR_TID.X ;  /* 0x0000000000007919 */ /* 0x000ea40000002100 */
[----:B--2---:R-:W-:-:S13]  /*0020*/  ISETP.GE.U32.AND P2, PT, R0, 0x20, PT ;  /* 0x000000200000780c */ /* 0x004fda0003f46070 */
[----:B------:R-:W-:Y:S05]  /*0030*/  @P2 BRA `(.L_x_0) ;  /* 0x0000000000b82947 */ /* 0x000fea0003800000 */
[----:B------:R-:W2:Y:S01]  /*0040*/  S2UR UR6, SR_CgaCtaId ;  /* 0x00000000000679c3 */ /* 0x000ea20000008800 */
[----:B------:R-:W-:Y:S01]  /*0050*/  NOP ;  /* 0x0000000000007918 */ /* 0x000fe20000000000 */
[----:B------:R-:W-:Y:S02]  /*0060*/  UMOV UR4, 0x40 ;  /* 0x0000004000047882 */ /* 0x000fe40000000000 */
[----:B--2---:R-:W-:-:S09]  /*0070*/  ULEA UR4, UR6, UR4, 0x18 ;  /* 0x0000000406047291 */ /* 0x004fd2000f8ec0ff */
[----:B------:R-:W2:Y:S01]  /*0080*/  LDS.U8 R2, [UR4] ;  /* 0x00000004ff027984 */ /* 0x000ea20008000000 */
[----:B------:R-:W-:Y:S02]  /*0090*/  UMOV UR4, 0x400 ;  /* 0x0000040000047882 */ /* 0x000fe40000000000 */
[----:B------:R-:W-:Y:S01]  /*00a0*/  ULEA UR4, UR6, UR4, 0x18 ;  /* 0x0000000406047291 */ /* 0x000fe2000f8ec0ff */
[----:B--2---:R-:W-:-:S13]  /*00b0*/  ISETP.NE.AND P0, PT, R2, RZ, PT ;  /* 0x000000ff0200720c */ /* 0x004fda0003f05270 */
[----:B------:R-:W-:Y:S05]  /*00c0*/  @P0 BRA `(.L_x_1) ;  /* 0x00000000007c0947 */ /* 0x000fea0003800000 */
[----:B------:R-:W-:-:S13]  /*00d0*/  ELECT P0, URZ, PT ;  /* 0x0000000000ff782f */ /* 0x000fda0003800000 */
[----:B------:R-:W-:Y:S05]  /*00e0*/  @!P0 BRA `(.L_x_2) ;  /* 0x0000000000848947 */ /* 0x000fea0003800000 */
[----:B------:R-:W-:Y:S01]  /*00f0*/  UMOV UR5, 0x2 ;  /* 0x0000000200057882 */ /* 0x000fe20000000000 */
[----:B------:R-:W-:Y:S02]  /*0100*/  IMAD.MOV.U32 R5, RZ, RZ, 0x1 ;  /* 0x00000001ff057424 */ /* 0x000fe400078e00ff */
[----:B------:R-:W-:Y:S02]  /*0110*/  IMAD.MOV.U32 R3, RZ, RZ, 0x3 ;  /* 0x00000003ff037424 */ /* 0x000fe400078e00ff */
[----:B------:R-:W-:Y:S04]  /*0120*/  DEPBAR.LE SB2, 0x36 ;  /* 0x0000ad800000791a */ /* 0x000fe80000000000 */
[----:B------:R-:W2:Y:S02]  /*0130*/  UTCATOMSWS.FIND_AND_SET.ALIGN UP0, UR5, UR5 ;  /* 0x00000005000575e3 */ /* 0x000ea40008000800 */
[----:B--2---:R-:W-:-:S04]  /*0140*/  PLOP3.LUT P0, PT, PT, PT, UP0, 0x80, 0x8 ;  /* 0x000000000008781c */ /* 0x004fc80003f0f008 */
[----:B------:R-:W-:-:S04]  /*0150*/  SEL R2, RZ, 0xffffffff, !P0 ;  /* 0xffffffffff027807 */ /* 0x000fc80004000000 */
[----:B------:R-:W-:Y:S01]  /*0160*/  ISETP.NE.AND P0, PT, R2, RZ, PT ;  /* 0x000000ff0200720c */ /* 0x000fe20003f05270 */
[----:B------:R-:W-:-:S12]  /*0170*/  IMAD.U32 R2, RZ, RZ, UR5 ;  /* 0x00000005ff027e24 */ /* 0x000fd8000f8e00ff */
[----:B------:R-:W-:Y:S05]  /*0180*/  @P0 BRA `(.L_x_3) ;  /* 0x0000000000240947 */ /* 0x000fea0003800000 */
.L_x_4:
[----:B------:R-:W-:Y:S05]  /*0190*/  NANOSLEEP 0x64 ;  /* 0x000000640000795d */ /* 0x000fea0003800000 */
[----:B------:R-:W-:-:S05]  /*01a0*/  UMOV UR5, 0x2 ;  /* 0x0000000200057882 */ /* 0x000fca0000000000 */
[----:B------:R-:W-:Y:S04]  /*01b0*/  DEPBAR.LE SB2, 0x36 ;  /* 0x0000ad800000791a */ /* 0x000fe80000000000 */
[----:B------:R-:W2:Y:S02]  /*01c0*/  UTCATOMSWS.FIND_AND_SET.ALIGN UP0, UR5, UR5 ;  /* 0x00000005000575e3 */ /* 0x000ea40008000800 */
[----:B--2---:R-:W-:-:S04]  /*01d0*/  PLOP3.LUT P0, PT, PT, PT, UP0, 0x80, 0x8 ;  /* 0x000000000008781c */ /* 0x004fc80003f0f008 */
[----:B------:R-:W-:-:S04]  /*01e0*/  SEL R2, RZ, 0xffffffff, !P0 ;  /* 0xffffffffff027807 */ /* 0x000fc80004000000 */
[----:B------:R-:W-:Y:S01]  /*01f0*/  ISETP.NE.AND P0, PT, R2, RZ, PT ;  /* 0x000000ff0200720c */ /* 0x000fe20003f05270 */
[----:B------:R-:W-:-:S12]  /*0200*/  IMAD.U32 R2, RZ, RZ, UR5 ;  /* 0x00000005ff027e24 */ /* 0x000fd8000f8e00ff */
[----:B------:R-:W-:Y:S05]  /*0210*/  @!P0 BRA `(.L_x_4) ;  /* 0xfffffffc00dc8947 */ /* 0x000fea000383ffff */
.L_x_3:
[C---:B------:R-:W-:Y:S01]  /*0220*/  VIADD R4, R2.reuse, 0x10 ;  /* 0x0000001002047836 */ /* 0x040fe20000000000 */
[----:B------:R-:W-:Y:S01]  /*0230*/  UMOV UR5, 0x50 ;  /* 0x0000005000057882 */ /* 0x000fe20000000000 */
[----:B------:R-:W-:Y:S01]  /*0240*/  SHF.L.U32 R3, R3, R2, RZ ;  /* 0x0000000203037219 */ /* 0x000fe200000006ff */
[----:B------:R-:W-:Y:S01]  /*0250*/  ULEA UR5, UR6, UR5, 0x18 ;  /* 0x0000000506057291 */ /* 0x000fe2000f8ec0ff */
[----:B------:R-:W-:Y:S01]  /*0260*/  IMAD.SHL.U32 R2, R2, 0x20, RZ ;  /* 0x0000002002027824 */ /* 0x000fe200078e00ff */
[----:B------:R-:W-:-:S04]  /*0270*/  SHF.L.U32 R4, R5, R4, RZ ;  /* 0x0000000405047219 */ /* 0x000fc800000006ff */
[----:B------:R-:W-:-:S05]  /*0280*/  LOP3.LUT R3, R4, R3, RZ, 0xfc, !PT ;  /* 0x0000000304037212 */ /* 0x000fca00078efcff */
[----:B------:R2:W-:Y:S04]  /*0290*/  ATOMS.OR RZ, [UR5], R3 ;  /* 0x00000003ffff798c */ /* 0x0005e8000b000005 */
[----:B------:R2:W-:Y:S01]  /*02a0*/  STS [UR4], R2 ;  /* 0x00000002ff007988 */ /* 0x0005e20008000804 */
[----:B------:R-:W-:Y:S05]  /*02b0*/  BRA `(.L_x_2) ;  /* 0x0000000000107947 */ /* 0x000fea0003800000 */
.L_x_1:
[----:B------:R-:W-:Y:S01]  /*02c0*/  IMAD.MOV.U32 R3, RZ, RZ, -0x1 ;  /* 0xffffffffff037424 */ /* 0x000fe200078e00ff */
[----:B------:R-:W-:-:S04]  /*02d0*/  MOV R2, 0x300 ;  /* 0x0000030000027802 */ /* 0x000fc80000000f00 */
[----:B------:R2:W-:Y:S03]  /*02e0*/  STS [UR4], R3 ;  /* 0x00000003ff007988 */ /* 0x0005e60008000804 */
[----:B-12---:R-:W-:Y:S05]  /*02f0*/  CALL.REL.NOINC `($__internal_1_$__cuda_sm10x_tcgen05_guardrail_trap_phase_invalid_during_alloc) ;  /* 0x0000002400987944 */ /* 0x006fea0003c00000 */
.L_x_2:
[----:B------:R-:W-:Y:S05]  /*0300*/  WARPSYNC.ALL ;  /* 0x0000000000007948 */ /* 0x000fea0003800000 */
[----:B------:R-:W-:Y:S01]  /*0310*/  NOP ;  /* 0x0000000000007918 */ /* 0x000fe20000000000 */
.L_x_0:
[----:B------:R-:W3:Y:S08]  /*0320*/  S2UR UR4, SR_CgaCtaId ;  /* 0x00000000000479c3 */ /* 0x000ef00000008800 */
[----:B------:R-:W-:Y:S01]  /*0330*/  BAR.SYNC.DEFER_BLOCKING 0x0 ;  /* 0x0000000000007b1d */ /* 0x000fe20000010000 */
[----:B------:R-:W-:-:S05]  /*0340*/  LOP3.LUT R36, R0, 0x7f, RZ, 0xc0, !PT ;  /* 0x0000007f00247812 */ /* 0x000fca00078ec0ff */
[----:B------:R-:W-:Y:S02]  /*0350*/  UMOV UR8, 0x400 ;  /* 0x0000040000087882 */ /* 0x000fe40000000000 */
[----:B--2---:R-:W2:Y:S08]  /*0360*/  LDC R3, c[0x0][0x398] ;  /* 0x0000e600ff037b82 */ /* 0x004eb00000000800 */
[----:B------:R-:W4:Y:S01]  /*0370*/  LDC R6, c[0x0][0x3a0] ;  /* 0x0000e800ff067b82 */ /* 0x000f220000000800 */
[----:B---3--:R-:W-:-:S07]  /*0380*/  ULEA UR8, UR4, UR8, 0x18 ;  /* 0x0000000804087291 */ /* 0x008fce000f8ec0ff */
[----:B------:R-:W3:Y:S02]  /*0390*/  S2UR UR26, SR_CTAID.Y ;  /* 0x00000000001a79c3 */ /* 0x000ee40000002600 */
[----:B------:R-:W5:Y:S06]  /*03a0*/  LDS R4, [UR8] ;  /* 0x00000008ff047984 */ /* 0x000f6c0008000800 */
[----:B------:R-:W-:Y:S06]  /*03b0*/  BAR.SYNC.DEFER_BLOCKING 0x0 ;  /* 0x0000000000007b1d */ /* 0x000fec0000010000 */
[----:B------:R-:W-:Y:S05]  /*03c0*/  @P2 BRA `(.L_x_5) ;  /* 0x0000000000182947 */ /* 0x000fea0003800000 */
[----:B------:R-:W-:Y:S01]  /*03d0*/  ELECT P0, URZ, PT ;  /* 0x0000000000ff782f */ /* 0x000fe20003800000 */
[----:B------:R-:W-:Y:S01]  /*03e0*/  IMAD.MOV.U32 R2, RZ, RZ, 0x1 ;  /* 0x00000001ff027424 */ /* 0x000fe200078e00ff */
[----:B------:R-:W-:Y:S01]  /*03f0*/  UMOV UR5, 0x40 ;  /* 0x0000004000057882 */ /* 0x000fe20000000000 */
[----:B------:R-:W-:Y:S01]  /*0400*/  UVIRTCOUNT.DEALLOC.SMPOOL 0x80 ;  /* 0x000000800000784c */ /* 0x000fe20000000000 */
[----:B------:R-:W-:-:S09]  /*0410*/  ULEA UR5, UR4, UR5, 0x18 ;  /* 0x0000000504057291 */ /* 0x000fd2000f8ec0ff */
[----:B------:R5:W-:Y:S03]  /*0420*/  @P0 STS.U8 [UR5], R2 ;  /* 0x00000002ff000988 */ /* 0x000be60008000005 */
.L_x_5:
[----:B------:R-:W5:Y:S01]  /*0430*/  S2UR UR4, SR_CTAID.Z ;  /* 0x00000000000479c3 */ /* 0x000f620000002700 */
[----:B------:R-:W4:Y:S01]  /*0440*/  LDCU UR5, c[0x0][0x370] ;  /* 0x00006e00ff0577ac */ /* 0x000f220008000800 */
[C---:B------:R-:W-:Y:S01]  /*0450*/  ISETP.GE.U32.AND P0, PT, R36.reuse, 0x20, PT ;  /* 0x000000202400780c */ /* 0x040fe20003f06070 */
[----:B--2--5:R-:W-:Y:S01]  /*0460*/  VIADD R2, R3, 0xffffffff ;  /* 0xffffffff03027836 */ /* 0x024fe20000000000 */
[C---:B------:R-:W-:Y:S01]  /*0470*/  ISETP.NE.U32.AND P3, PT, R36.reuse, RZ, PT ;  /* 0x000000ff2400720c */ /* 0x040fe20003f65070 */
[----:B------:R-:W2:Y:S01]  /*0480*/  LDCU UR6, c[0x0][0x374] ;  /* 0x00006e80ff0677ac */ /* 0x000ea20008000800 */
[----:B------:R-:W-:Y:S01]  /*0490*/  LEA R10, R36, UR8, 0x2 ;  /* 0x00000008240a7c11 */ /* 0x000fe2000f8e10ff */
[----:B----4-:R-:W-:Y:S01]  /*04a0*/  VIADD R11, R6, 0xffffffff ;  /* 0xffffffff060b7836 */ /* 0x010fe20000000000 */
[----:B------:R-:W4:Y:S01]  /*04b0*/  S2UR UR31, SR_CTAID.X ;  /* 0x00000000001f79c3 */ /* 0x000f220000002500 */
[----:B------:R-:W5:Y:S01]  /*04c0*/  LDCU.64 UR12, c[0x0][0x3c0] ;  /* 0x00007800ff0c77ac */ /* 0x000f620008000a00 */
[----:B------:R-:W-:Y:S01]  /*04d0*/  R2UR UR32, R4 ;  /* 0x00000000042072ca */ /* 0x000fe200000e0000 */
[----:B------:R-:W-:Y:S04]  /*04e0*/  BSSY.RECONVERGENT B0, `(.L_x_6) ;  /* 0x0000011000007945 */ /* 0x000fe80003800200 */
[----:B------:R3:W-:Y:S01]  /*04f0*/  @!P0 STS [R10], RZ ;  /* 0x000000ff0a008388 */ /* 0x0007e20000000800 */
[----:B------:R-:W-:-:S03]  /*0500*/  NOP ;  /* 0x0000000000007918 */ /* 0x000fc60000000000 */
[----:B------:R3:W-:Y:S02]  /*0510*/  @!P3 STS [UR8+0x24], R2 ;  /* 0x00002402ff00b988 */ /* 0x0007e40008000808 */
[----:B--23--:R-:W-:Y:S02]  /*0520*/  UIMAD UR4, UR4, UR6, UR26 ;  /* 0x00000006040472a4 */ /* 0x00cfe4000f8e021a */
[----:B------:R2:W-:Y:S02]  /*0530*/  @!P3 STS [UR8+0x20], R11 ;  /* 0x0000200bff00b988 */ /* 0x0005e40008000808 */
[----:B----4-:R-:W-:-:S04]  /*0540*/  UIMAD UR4, UR4, UR5, UR31 ;  /* 0x00000005040472a4 */ /* 0x010fc8000f8e021f */
[----:B------:R-:W-:-:S04]  /*0550*/  UIMAD UR4, UR4, 0x180, URZ ;  /* 0x00000180040478a4 */ /* 0x000fc8000f8e02ff */
[----:B-----5:R-:W-:-:S04]  /*0560*/  UIADD3 UR10, UP0, UPT, UR4, UR12, URZ ;  /* 0x0000000c040a7290 */ /* 0x020fc8000ff1e0ff */
[----:B------:R-:W-:Y:S01]  /*0570*/  ULEA.HI.X.SX32 UR11, UR4, UR13, 0x1, UP0 ;  /* 0x0000000d040b7291 */ /* 0x000fe200080f0eff */
[----:B--2---:R-:W-:Y:S11]  /*0580*/  @P3 BRA `(.L_x_7) ;  /* 0x0000000000183947 */ /* 0x004ff60003800000 */
[----:B------:R-:W2:Y:S01]  /*0590*/  LDS R3, [UR8+0x8] ;  /* 0x00000808ff037984 */ /* 0x000ea20008000800 */
[----:B------:R-:W3:Y:S01]  /*05a0*/  LDC.64 R8, c[0x0][0x380] ;  /* 0x0000e000ff087b82 */ /* 0x000ee20000000a00 */
[----:B------:R-:W-:Y:S02]  /*05b0*/  IMAD.MOV.U32 R4, RZ, RZ, 0x70 ;  /* 0x00000070ff047424 */ /* 0x000fe400078e00ff */
[----:B---3--:R3:W-:Y:S03]  /*05c0*/  STS.64 [UR8], R8 ;  /* 0x00000008ff007988 */ /* 0x0087e60008000a08 */
[----:B--2---:R-:W-:-:S05]  /*05d0*/  LOP3.LUT R3, R3, 0x10, R4, 0xd8, !PT ;  /* 0x0000001003037812 */ /* 0x004fca00078ed804 */
[----:B------:R3:W-:Y:S02]  /*05e0*/  STS [UR8+0x8], R3 ;  /* 0x00000803ff007988 */ /* 0x0007e40008000808 */
.L_x_7:
[----:B------:R-:W-:Y:S05]  /*05f0*/  BSYNC.RECONVERGENT B0 ;  /* 0x0000000000007941 */ /* 0x000fea0003800200 */
.L_x_6:
[----:B------:R-:W-:Y:S04]  /*0600*/  BSSY.RECONVERGENT B0, `(.L_x_8) ;  /* 0x000000a000007945 */ /* 0x000fe80003800200 */
[----:B------:R-:W-:Y:S05]  /*0610*/  @P3 BRA `(.L_x_9) ;  /* 0x0000000000203947 */ /* 0x000fea0003800000 */
[----:B---3--:R-:W2:Y:S01]  /*0620*/  LDS R3, [UR8+0x34] ;  /* 0x00003408ff037984 */ /* 0x008ea20008000800 */
[----:B------:R-:W-:Y:S02]  /*0630*/  IMAD.MOV.U32 R4, RZ, RZ, 0x3f000000 ;  /* 0x3f000000ff047424 */ /* 0x000fe400078e00ff */
[----:B------:R-:W-:Y:S01]  /*0640*/  @!P3 IMAD.MOV.U32 R5, RZ, RZ, 0x3f ;  /* 0x0000003fff05b424 */ /* 0x000fe200078e00ff */
[----:B------:R-:W3:Y:S02]  /*0650*/  @!P3 LDS R8, [UR8+0x38] ;  /* 0x00003808ff08b984 */ /* 0x000ee40008000800 */
[----:B--2---:R-:W-:Y:S02]  /*0660*/  LOP3.LUT R3, R3, 0xff000000, R4, 0xb8, !PT ;  /* 0xff00000003037812 */ /* 0x004fe400078eb804 */
[----:B---3--:R-:W-:-:S03]  /*0670*/  @!P3 LOP3.LUT R4, R8, 0xff, R5, 0xb8, !PT ;  /* 0x000000ff0804b812 */ /* 0x008fc600078eb805 */
[----:B------:R2:W-:Y:S04]  /*0680*/  STS [UR8+0x34], R3 ;  /* 0x00003403ff007988 */ /* 0x0005e80008000808 */
[----:B------:R2:W-:Y:S02]  /*0690*/  @!P3 STS [UR8+0x38], R4 ;  /* 0x00003804ff00b988 */ /* 0x0005e40008000808 */
.L_x_9:
[----:B------:R-:W-:Y:S05]  /*06a0*/  BSYNC.RECONVERGENT B0 ;  /* 0x0000000000007941 */ /* 0x000fea0003800200 */
.L_x_8:
[----:B------:R-:W-:Y:S04]  /*06b0*/  BSSY.RECONVERGENT B0, `(.L_x_10) ;  /* 0x000000e000007945 */ /* 0x000fe80003800200 */
[----:B------:R-:W-:Y:S05]  /*06c0*/  @P3 BRA `(.L_x_11) ;  /* 0x0000000000303947 */ /* 0x000fea0003800000 */
[----:B--2---:R-:W2:Y:S01]  /*06d0*/  LDS R4, [UR8+0x34] ;  /* 0x00003408ff047984 */ /* 0x004ea20008000800 */
[----:B------:R-:W4:Y:S03]  /*06e0*/  LDC.64 R12, c[0x0][0x3a8] ;  /* 0x0000ea00ff0c7b82 */ /* 0x000f260000000a00 */
[----:B---3--:R-:W3:Y:S01]  /*06f0*/  LDS R3, [UR8+0x1c] ;  /* 0x00001c08ff037984 */ /* 0x008ee20008000800 */
[C---:B----4-:R-:W-:Y:S01]  /*0700*/  SHF.L.U64.HI R8, R12.reuse, 0x1, R13 ;  /* 0x000000010c087819 */ /* 0x050fe2000001020d */
[----:B------:R-:W-:-:S03]  /*0710*/  IMAD.SHL.U32 R5, R12, 0x2, RZ ;  /* 0x000000020c057824 */ /* 0x000fc600078e00ff */
[--C-:B------:R-:W-:Y:S02]  /*0720*/  SHF.R.U32.HI R12, RZ, 0x4, R8.reuse ;  /* 0x00000004ff0c7819 */ /* 0x100fe40000011608 */
[----:B------:R-:W-:-:S05]  /*0730*/  SHF.R.U64 R5, R5, 0x4, R8 ;  /* 0x0000000405057819 */ /* 0x000fca0000001208 */
[----:B------:R4:W-:Y:S01]  /*0740*/  STS [UR8+0xc], R5 ;  /* 0x00000c05ff007988 */ /* 0x0009e20008000808 */
[----:B--2---:R-:W-:Y:S02]  /*0750*/  LOP3.LUT R4, R4, 0x7, RZ, 0xb8, !PT ;  /* 0x0000000704047812 */ /* 0x004fe400078eb8ff */
[----:B---3--:R-:W-:-:S03]  /*0760*/  LOP3.LUT R3, R3, 0xf, R12, 0xb8, !PT ;  /* 0x0000000f03037812 */ /* 0x008fc600078eb80c */
[----:B------:R4:W-:Y:S04]  /*0770*/  STS [UR8+0x34], R4 ;  /* 0x00003404ff007988 */ /* 0x0009e80008000808 */
[----:B------:R4:W-:Y:S02]  /*0780*/  STS [UR8+0x1c], R3 ;  /* 0x00001c03ff007988 */ /* 0x0009e40008000808 */
.L_x_11:
[----:B------:R-:W-:Y:S05]  /*0790*/  BSYNC.RECONVERGENT B0 ;  /* 0x0000000000007941 */ /* 0x000fea0003800200 */
.L_x_10:
[----:B------:R-:W-:Y:S04]  /*07a0*/  BSSY.RECONVERGENT B1, `(.L_x_12) ;  /* 0x000001a000017945 */ /* 0x000fe80003800200 */
[----:B------:R-:W-:Y:S04]  /*07b0*/  BSSY.RELIABLE B0, `(.L_x_13) ;  /* 0x0000015000007945 */ /* 0x000fe80003800100 */
[----:B------:R-:W-:Y:S05]  /*07c0*/  @P3 BRA `(.L_x_14) ;  /* 0x0000000000203947 */ /* 0x000fea0003800000 */
[----:B--234-:R-:W2:Y:S02]  /*07d0*/  LDS R3, [UR8+0x34] ;  /* 0x00003408ff037984 */ /* 0x01cea40008000800 */
[----:B--2---:R-:W-:-:S05]  /*07e0*/  LOP3.LUT R3, R3, 0x38, RZ, 0xb8, !PT ;  /* 0x0000003803037812 */ /* 0x004fca00078eb8ff */
[----:B------:R2:W-:Y:S01]  /*07f0*/  STS [UR8+0x34], R3 ;  /* 0x00003403ff007988 */ /* 0x0005e20008000808 */
[----:B------:R-:W-:Y:S05]  /*0800*/  @P3 BRA `(.L_x_15) ;  /* 0x0000000000203947 */ /* 0x000fea0003800000 */
[----:B--2---:R-:W2:Y:S01]  /*0810*/  LDS R3, [UR8+0x8] ;  /* 0x00000808ff037984 */ /* 0x004ea20008000800 */
[----:B------:R-:W-:-:S05]  /*0820*/  IMAD.MOV.U32 R4, RZ, RZ, 0x780 ;  /* 0x00000780ff047424 */ /* 0x000fca00078e00ff */
[----:B--2---:R-:W-:-:S05]  /*0830*/  LOP3.LUT R3, R3, 0x500, R4, 0xd8, !PT ;  /* 0x0000050003037812 */ /* 0x004fca00078ed804 */
[----:B------:R5:W-:Y:S02]  /*0840*/  STS [UR8+0x8], R3 ;  /* 0x00000803ff007988 */ /* 0x000be40008000808 */
.L_x_14:
[----:B------:R-:W-:Y:S05]  /*0850*/  @P3 BRA `(.L_x_16) ;  /* 0x0000000000283947 */ /* 0x000fea0003800000 */
[----:B--2345:R-:W2:Y:S02]  /*0860*/  LDS R3, [UR8+0x8] ;  /* 0x00000808ff037984 */ /* 0x03cea40008000800 */
[----:B--2---:R-:W-:-:S05]  /*0870*/  LOP3.LUT R3, R3, 0x1800, RZ, 0xb8, !PT ;  /* 0x0000180003037812 */ /* 0x004fca00078eb8ff */
[----:B------:R3:W-:Y:S02]  /*0880*/  STS [UR8+0x8], R3 ;  /* 0x00000803ff007988 */ /* 0x0007e40008000808 */
.L_x_15:
[----:B------:R-:W-:Y:S05]  /*0890*/  @P3 BREAK.RELIABLE B0 ;  /* 0x0000000000003942 */ /* 0x000fea0003800100 */
[----:B------:R-:W-:Y:S05]  /*08a0*/  @P3 BRA `(.L_x_17) ;  /* 0x0000000000243947 */ /* 0x000fea0003800000 */
[----:B------:R-:W4:Y:S01]  /*08b0*/  LDS R4, [UR8+0x8] ;  /* 0x00000808ff047984 */ /* 0x000f220008000800 */
[----:B--23--:R-:W-:-:S05]  /*08c0*/  IMAD.MOV.U32 R3, RZ, RZ, 0x6000 ;  /* 0x00006000ff037424 */ /* 0x00cfca00078e00ff */
[----:B----4-:R-:W-:-:S04]  /*08d0*/  LOP3.LUT R3, R4, 0x6000, R3, 0xd8, !PT ;  /* 0x0000600004037812 */ /* 0x010fc800078ed803 */
[----:B------:R-:W-:-:S05]  /*08e0*/  LOP3.LUT R3, R3, 0x400000, RZ, 0xb8, !PT ;  /* 0x0040000003037812 */ /* 0x000fca00078eb8ff */
[----:B------:R2:W-:Y:S02]  /*08f0*/  STS [UR8+0x8], R3 ;  /* 0x00000803ff007988 */ /* 0x0005e40008000808 */
.L_x_16:
[----:B------:R-:W-:Y:S05]  /*0900*/  BSYNC.RELIABLE B0 ;  /* 0x0000000000007941 */ /* 0x000fea0003800100 */
.L_x_13:
[----:B--2345:R-:W2:Y:S02]  /*0910*/  @!P3 LDS R3, [UR8+0x8] ;  /* 0x00000808ff03b984 */ /* 0x03cea40008000800 */
[----:B--2---:R-:W-:-:S05]  /*0920*/  @!P3 LOP3.LUT R3, R3, 0x8000, RZ, 0xb8, !PT ;  /* 0x000080000303b812 */ /* 0x004fca00078eb8ff */
[----:B------:R4:W-:Y:S02]  /*0930*/  @!P3 STS [UR8+0x8], R3 ;  /* 0x00000803ff00b988 */ /* 0x0009e40008000808 */
.L_x_17:
[----:B------:R-:W-:Y:S05]  /*0940*/  BSYNC.RECONVERGENT B1 ;  /* 0x0000000000017941 */ /* 0x000fea0003800200 */
.L_x_12:
[----:B------:R-:W-:Y:S05]  /*0950*/  WARPSYNC.ALL ;  /* 0x0000000000007948 */ /* 0x000fea0003800000 */
[----:B------:R-:W-:Y:S01]  /*0960*/  NOP ;  /* 0x0000000000007918 */ /* 0x000fe20000000000 */
[----:B--234-:R-:W2:Y:S02]  /*0970*/  LDC R3, c[0x0][0x39c] ;  /* 0x0000e700ff037b82 */ /* 0x01cea40000000800 */
[----:B--2---:R-:W-:Y:S01]  /*0980*/  VIADD R3, R3, 0xffffffff ;  /* 0xffffffff03037836 */ /* 0x004fe20000000000 */
[----:B------:R-:W-:Y:S06]  /*0990*/  @P0 BRA `(.L_x_18) ;  /* 0x0000000000300947 */ /* 0x000fec0003800000 */
[----:B------:R-:W2:Y:S01]  /*09a0*/  S2R R4, SR_LANEID ;  /* 0x0000000000047919 */ /* 0x000ea20000000000 */
[----:B------:R-:W-:Y:S05]  /*09b0*/  WARPSYNC.ALL ;  /* 0x0000000000007948 */ /* 0x000fea0003800000 */
[----:B------:R-:W-:Y:S01]  /*09c0*/  NOP ;  /* 0x0000000000007918 */ /* 0x000fe20000000000 */
[----:B--2---:R-:W-:-:S05]  /*09d0*/  IMAD.SHL.U32 R7, R4, 0x4, RZ ;  /* 0x0000000404077824 */ /* 0x004fca00078e00ff */
[----:B------:R-:W2:Y:S01]  /*09e0*/  LDS R9, [R7+UR8] ;  /* 0x0000000807097984 */ /* 0x000ea20008000800 */
[----:B------:R-:W-:-:S05]  /*09f0*/  IADD3 R4, P1, PT, R7, UR10, RZ ;  /* 0x0000000a07047c10 */ /* 0x000fca000ff3e0ff */
[----:B------:R-:W-:-:S05]  /*0a00*/  IMAD.X R5, RZ, RZ, UR11, P1 ;  /* 0x0000000bff057e24 */ /* 0x000fca00088e06ff */
[----:B--2---:R2:W3:Y:S01]  /*0a10*/  ATOMG.E.EXCH.STRONG.GPU PT, RZ, [R4], R9 ;  /* 0x0000000904ff73a8 */ /* 0x0044e200041ee100 */
[----:B------:R-:W-:-:S04]  /*0a20*/  DEPBAR {5,4,3,2,1,0} ;  /* 0x0000003f0000791a */ /* 0x000fc80000000000 */
[----:B------:R-:W4:Y:S02]  /*0a30*/  CCTL.E.C.LDCU.IV.DEEP [UR10] ;  /* 0x000000000a007540 */ /* 0x000f240009c08000 */
[----:B----4-:R2:W-:Y:S01]  /*0a40*/  UTMACCTL.IV [UR10] ;  /* 0x000000000a0079b9 */ /* 0x0105e20008000000 */
[----:B------:R-:W-:Y:S01]  /*0a50*/  NOP ;  /* 0x0000000000007918 */ /* 0x000fe20000000000 */
.L_x_18:
[----:B------:R-:W-:Y:S05]  /*0a60*/  @P0 BRA `(.L_x_19) ;  /* 0x00000000000c0947 */ /* 0x000fea0003800000 */
[----:B------:R0:W-:Y:S01]  /*0a70*/  UTMACMDFLUSH ;  /* 0x00000000000079b7 */ /* 0x0001e20000000000 */
[----:B------:R-:W-:Y:S05]  /*0a80*/  @P0 BRA `(.L_x_19) ;  /* 0x0000000000040947 */ /* 0x000fea0003800000 */
[----:B------:R-:W-:-:S04]  /*0a90*/  DEPBAR.LE SB0, 0x0 ;  /* 0x000080000000791a */ /* 0x000fc80000000000 */
.L_x_19:
[----:B------:R-:W-:Y:S05]  /*0aa0*/  WARPSYNC.ALL ;  /* 0x0000000000007948 */ /* 0x000fea0003800000 */
[----:B------:R-:W-:Y:S01]  /*0ab0*/  NOP ;  /* 0x0000000000007918 */ /* 0x000fe20000000000 */
[----:B---3--:R-:W-:Y:S06]  /*0ac0*/  BAR.SYNC.DEFER_BLOCKING 0x0 ;  /* 0x0000000000007b1d */ /* 0x008fec0000010000 */
[----:B------:R-:W-:Y:S02]  /*0ad0*/  BSSY.RECONVERGENT B1, `(.L_x_20) ;  /* 0x000000b000017945 */ /* 0x000fe40003800200 */
[----:B------:R-:W-:Y:S06]  /*0ae0*/  BAR.SYNC.DEFER_BLOCKING 0x0 ;  /* 0x0000000000007b1d */ /* 0x000fec0000010000 */
[----:B------:R3:W-:Y:S01]  /*0af0*/  @!P0 STS [R10], RZ ;  /* 0x000000ff0a008388 */ /* 0x0007e20000000800 */
[----:B------:R-:W-:Y:S01]  /*0b00*/  NOP ;  /* 0x0000000000007918 */ /* 0x000fe20000000000 */
[----:B------:R-:W-:Y:S05]  /*0b10*/  @P3 BRA `(.L_x_21) ;  /* 0x0000000000183947 */ /* 0x000fea0003800000 */
[----:B--2---:R-:W2:Y:S01]  /*0b20*/  LDS R4, [UR8+0x8] ;  /* 0x00000808ff047984 */ /* 0x004ea20008000800 */
[----:B------:R-:W4:Y:S01]  /*0b30*/  LDC.64 R8, c[0x0][0x388] ;  /* 0x0000e200ff087b82 */ /* 0x000f220000000a00 */
[----:B------:R-:W-:Y:S02]  /*0b40*/  IMAD.MOV.U32 R5, RZ, RZ, 0x70 ;  /* 0x00000070ff057424 */ /* 0x000fe400078e00ff */
[----:B----4-:R4:W-:Y:S03]  /*0b50*/  STS.64 [UR8], R8 ;  /* 0x00000008ff007988 */ /* 0x0109e60008000a08 */
[----:B--2---:R-:W-:-:S05]  /*0b60*/  LOP3.LUT R4, R4, 0x10, R5, 0xd8, !PT ;  /* 0x0000001004047812 */ /* 0x004fca00078ed805 */
[----:B------:R4:W-:Y:S02]  /*0b70*/  STS [UR8+0x8], R4 ;  /* 0x00000804ff007988 */ /* 0x0009e40008000808 */
.L_x_21:
[----:B--2---:R-:W-:Y:S05]  /*0b80*/  BSYNC.RECONVERGENT B1 ;  /* 0x0000000000017941 */ /* 0x004fea0003800200 */
.L_x_20:
[----:B------:R-:W-:Y:S04]  /*0b90*/  BSSY.RECONVERGENT B1, `(.L_x_22) ;  /* 0x000000a000017945 */ /* 0x000fe80003800200 */
[----:B------:R-:W-:Y:S05]  /*0ba0*/  @P3 BRA `(.L_x_23) ;  /* 0x0000000000203947 */ /* 0x000fea0003800000 */
[----:B----4-:R-:W2:Y:S01]  /*0bb0*/  LDS R4, [UR8+0x34] ;  /* 0x00003408ff047984 */ /* 0x010ea20008000800 */
[----:B------:R-:W-:Y:S02]  /*0bc0*/  IMAD.MOV.U32 R7, RZ, RZ, 0x3f000000 ;  /* 0x3f000000ff077424 */ /* 0x000fe400078e00ff */
[----:B------:R-:W-:Y:S01]  /*0bd0*/  @!P3 IMAD.MOV.U32 R5, RZ, RZ, 0x7f ;  /* 0x0000007fff05b424 */ /* 0x000fe200078e00ff */
[----:B------:R-:W4:Y:S02]  /*0be0*/  @!P3 LDS R8, [UR8+0x38] ;  /* 0x00003808ff08b984 */ /* 0x000f240008000800 */
[----:B--2---:R-:W-:Y:S02]  /*0bf0*/  LOP3.LUT R4, R4, 0xff000000, R7, 0xb8, !PT ;  /* 0xff00000004047812 */ /* 0x004fe400078eb807 */
[----:B----4-:R-:W-:-:S03]  /*0c00*/  @!P3 LOP3.LUT R5, R8, 0xff, R5, 0xb8, !PT ;  /* 0x000000ff0805b812 */ /* 0x010fc600078eb805 */
[----:B------:R2:W-:Y:S04]  /*0c10*/  STS [UR8+0x34], R4 ;  /* 0x00003404ff007988 */ /* 0x0005e80008000808 */
[----:B------:R2:W-:Y:S02]  /*0c20*/  @!P3 STS [UR8+0x38], R5 ;  /* 0x00003805ff00b988 */ /* 0x0005e40008000808 */
.L_x_23:
[----:B------:R-:W-:Y:S05]  /*0c30*/  BSYNC.RECONVERGENT B1 ;  /* 0x0000000000017941 */ /* 0x000fea0003800200 */
.L_x_22:
[----:B------:R-:W-:Y:S04]  /*0c40*/  BSSY.RECONVERGENT B1, `(.L_x_24) ;  /* 0x0000004000017945 */ /* 0x000fe80003800200 */
[----:B------:R-:W-:Y:S05]  /*0c50*/  @P3 BRA `(.L_x_25) ;  /* 0x0000000000083947 */ /* 0x000fea0003800000 */
[----:B------:R5:W-:Y:S04]  /*0c60*/  STS [UR8+0x24], R11 ;  /* 0x0000240bff007988 */ /* 0x000be80008000808 */
[----:B------:R5:W-:Y:S02]  /*0c70*/  STS [UR8+0x20], R3 ;  /* 0x00002003ff007988 */ /* 0x000be40008000808 */
.L_x_25:
[----:B------:R-:W-:Y:S05]  /*0c80*/  BSYNC.RECONVERGENT B1 ;  /* 0x0000000000017941 */ /* 0x000fea0003800200 */
.L_x_24:
[----:B------:R-:W-:Y:S04]  /*0c90*/  BSSY.RECONVERGENT B1, `(.L_x_26) ;  /* 0x000000e000017945 */ /* 0x000fe80003800200 */
[----:B------:R-:W-:Y:S05]  /*0ca0*/  @P3 BRA `(.L_x_27) ;  /* 0x0000000000303947 */ /* 0x000fea0003800000 */
[----:B--2---:R-:W2:Y:S01]  /*0cb0*/  LDS R5, [UR8+0x34] ;  /* 0x00003408ff057984 */ /* 0x004ea20008000800 */
[----:B------:R-:W3:Y:S03]  /*0cc0*/  LDC.64 R12, c[0x0][0x3b0] ;  /* 0x0000ec00ff0c7b82 */ /* 0x000ee60000000a00 */
[----:B----4-:R-:W4:Y:S01]  /*0cd0*/  LDS R4, [UR8+0x1c] ;  /* 0x00001c08ff047984 */ /* 0x010f220008000800 */
[C---:B---3--:R-:W-:Y:S01]  /*0ce0*/  SHF.L.U64.HI R8, R12.reuse, 0x1, R13 ;  /* 0x000000010c087819 */ /* 0x048fe2000001020d */
[----:B------:R-:W-:-:S03]  /*0cf0*/  IMAD.SHL.U32 R7, R12, 0x2, RZ ;  /* 0x000000020c077824 */ /* 0x000fc600078e00ff */
[--C-:B------:R-:W-:Y:S02]  /*0d00*/  SHF.R.U32.HI R9, RZ, 0x4, R8.reuse ;  /* 0x00000004ff097819 */ /* 0x100fe40000011608 */
[----:B------:R-:W-:-:S05]  /*0d10*/  SHF.R.U64 R7, R7, 0x4, R8 ;  /* 0x0000000407077819 */ /* 0x000fca0000001208 */
[----:B------:R3:W-:Y:S01]  /*0d20*/  STS [UR8+0xc], R7 ;  /* 0x00000c07ff007988 */ /* 0x0007e20008000808 */
[----:B--2---:R-:W-:Y:S02]  /*0d30*/  LOP3.LUT R5, R5, 0x7, RZ, 0xb8, !PT ;  /* 0x0000000705057812 */ /* 0x004fe400078eb8ff */
[----:B----4-:R-:W-:-:S03]  /*0d40*/  LOP3.LUT R4, R4, 0xf, R9, 0xb8, !PT ;  /* 0x0000000f04047812 */ /* 0x010fc600078eb809 */
[----:B------:R3:W-:Y:S04]  /*0d50*/  STS [UR8+0x34], R5 ;  /* 0x00003405ff007988 */ /* 0x0007e80008000808 */
[----:B------:R3:W-:Y:S02]  /*0d60*/  STS [UR8+0x1c], R4 ;  /* 0x00001c04ff007988 */ /* 0x0007e40008000808 */
.L_x_27:
[----:B------:R-:W-:Y:S05]  /*0d70*/  BSYNC.RECONVERGENT B1 ;  /* 0x0000000000017941 */ /* 0x000fea0003800200 */
.L_x_26:
        /* <DEDUP_REMOVED lines=11> */
.L_x_30:
[----:B------:R-:W-:Y:S05]  /*0e30*/  @P3 BRA `(.L_x_32) ;  /* 0x0000000000283947 */ /* 0x000fea0003800000 */
[----:B--234-:R-:W2:Y:S02]  /*0e40*/  LDS R4, [UR8+0x8] ;  /* 0x00000808ff047984 */ /* 0x01cea40008000800 */
[----:B--2---:R-:W-:-:S05]  /*0e50*/  LOP3.LUT R4, R4, 0x1800, RZ, 0xb8, !PT ;  /* 0x0000180004047812 */ /* 0x004fca00078eb8ff */
[----:B------:R3:W-:Y:S02]  /*0e60*/  STS [UR8+0x8], R4 ;  /* 0x00000804ff007988 */ /* 0x0007e40008000808 */
.L_x_31:
[----:B------:R-:W-:Y:S05]  /*0e70*/  @P3 BREAK.RELIABLE B1 ;  /* 0x0000000000013942 */ /* 0x000fea0003800100 */
[----:B------:R-:W-:Y:S05]  /*0e80*/  @P3 BRA `(.L_x_33) ;  /* 0x0000000000243947 */ /* 0x000fea0003800000 */
[----:B--23--:R-:W2:Y:S01]  /*0e90*/  LDS R4, [UR8+0x8] ;  /* 0x00000808ff047984 */ /* 0x00cea20008000800 */
[----:B------:R-:W-:-:S05]  /*0ea0*/  IMAD.MOV.U32 R5, RZ, RZ, 0x6000 ;  /* 0x00006000ff057424 */ /* 0x000fca00078e00ff */
[----:B--2---:R-:W-:-:S04]  /*0eb0*/  LOP3.LUT R4, R4, 0x6000, R5, 0xd8, !PT ;  /* 0x0000600004047812 */ /* 0x004fc800078ed805 */
[----:B------:R-:W-:-:S05]  /*0ec0*/  LOP3.LUT R4, R4, 0x400000, RZ, 0xb8, !PT ;  /* 0x0040000004047812 */ /* 0x000fca00078eb8ff */
[----:B------:R2:W-:Y:S02]  /*0ed0*/  STS [UR8+0x8], R4 ;  /* 0x00000804ff007988 */ /* 0x0005e40008000808 */
.L_x_32:
[----:B------:R-:W-:Y:S05]  /*0ee0*/  BSYNC.RELIABLE B1 ;  /* 0x0000000000017941 */ /* 0x000fea0003800100 */
.L_x_29:
[----:B--234-:R-:W2:Y:S02]  /*0ef0*/  @!P3 LDS R4, [UR8+0x8] ;  /* 0x00000808ff04b984 */ /* 0x01cea40008000800 */
[----:B--2---:R-:W-:-:S05]  /*0f00*/  @!P3 LOP3.LUT R4, R4, 0x8000, RZ, 0xb8, !PT ;  /* 0x000080000404b812 */ /* 0x004fca00078eb8ff */
[----:B------:R4:W-:Y:S02]  /*0f10*/  @!P3 STS [UR8+0x8], R4 ;  /* 0x00000804ff00b988 */ /* 0x0009e40008000808 */
.L_x_33:
[----:B------:R-:W-:Y:S05]  /*0f20*/  BSYNC.RECONVERGENT B2 ;  /* 0x0000000000027941 */ /* 0x000fea0003800200 */
.L_x_28:
[----:B------:R-:W-:Y:S05]  /*0f30*/  WARPSYNC.ALL ;  /* 0x0000000000007948 */ /* 0x000fea0003800000 */
[----:B------:R-:W-:Y:S01]  /*0f40*/  NOP ;  /* 0x0000000000007918 */ /* 0x000fe20000000000 */
[----:B------:R-:W-:-:S04]  /*0f50*/  UIADD3 UR5, UPT, UPT, UR4, 0x80, URZ ;  /* 0x0000008004057890 */ /* 0x000fc8000fffe0ff */
[----:B------:R-:W-:-:S04]  /*0f60*/  UIADD3 UR6, UP0, UPT, UR5, UR12, URZ ;  /* 0x0000000c05067290 */ /* 0x000fc8000ff1e0ff */
[----:B------:R-:W-:Y:S01]  /*0f70*/  ULEA.HI.X.SX32 UR7, UR5, UR13, 0x1, UP0 ;  /* 0x0000000d05077291 */ /* 0x000fe200080f0eff */
[----:B------:R-:W-:Y:S11]  /*0f80*/  @P0 BRA `(.L_x_34) ;  /* 0x0000000000300947 */ /* 0x000ff60003800000 */
[----:B--234-:R-:W2:Y:S01]  /*0f90*/  S2R R4, SR_LANEID ;  /* 0x0000000000047919 */ /* 0x01cea20000000000 */
        /* <DEDUP_REMOVED lines=11> */
.L_x_34:
[----:B------:R-:W-:Y:S05]  /*1050*/  @P0 BRA `(.L_x_35) ;  /* 0x00000000000c0947 */ /* 0x000fea0003800000 */
[----:B------:R0:W-:Y:S01]  /*1060*/  UTMACMDFLUSH ;  /* 0x00000000000079b7 */ /* 0x0001e20000000000 */
[----:B------:R-:W-:Y:S05]  /*1070*/  @P0 BRA `(.L_x_35) ;  /* 0x0000000000040947 */ /* 0x000fea0003800000 */
[----:B------:R-:W-:-:S04]  /*1080*/  DEPBAR.LE SB0, 0x0 ;  /* 0x000080000000791a */ /* 0x000fc80000000000 */
.L_x_35:
        /* <DEDUP_REMOVED lines=8> */
[----:B--2-4-:R-:W2:Y:S01]  /*1110*/  LDS R4, [UR8+0x8] ;  /* 0x00000808ff047984 */ /* 0x014ea20008000800 */
[----:B------:R-:W4:Y:S01]  /*1120*/  LDC.64 R8, c[0x0][0x390] ;  /* 0x0000e400ff087b82 */ /* 0x000f220000000a00 */
[----:B------:R-:W-:Y:S02]  /*1130*/  IMAD.MOV.U32 R5, RZ, RZ, 0x70 ;  /* 0x00000070ff057424 */ /* 0x000fe400078e00ff */
[----:B----4-:R4:W-:Y:S03]  /*1140*/  STS.64 [UR8], R8 ;  /* 0x00000008ff007988 */ /* 0x0109e60008000a08 */
[----:B--2---:R-:W-:-:S05]  /*1150*/  LOP3.LUT R4, R4, 0x10, R5, 0xd8, !PT ;  /* 0x0000001004047812 */ /* 0x004fca00078ed805 */
[----:B------:R4:W-:Y:S02]  /*1160*/  STS [UR8+0x8], R4 ;  /* 0x00000804ff007988 */ /* 0x0009e40008000808 */
.L_x_37:
[----:B--2---:R-:W-:Y:S05]  /*1170*/  BSYNC.RECONVERGENT B2 ;  /* 0x0000000000027941 */ /* 0x004fea0003800200 */
.L_x_36:
[----:B------:R-:W-:Y:S04]  /*1180*/  BSSY.RECONVERGENT B3, `(.L_x_38) ;  /* 0x0000011000037945 */ /* 0x000fe80003800200 */
[----:B------:R-:W-:Y:S04]  /*1190*/  BSSY.RELIABLE B2, `(.L_x_39) ;  /* 0x000000e000027945 */ /* 0x000fe80003800100 */
[----:B------:R-:W-:Y:S05]  /*11a0*/  @P3 BRA `(.L_x_40) ;  /* 0x0000000000243947 */ /* 0x000fea0003800000 */
[----:B----4-:R-:W2:Y:S01]  /*11b0*/  LDS R4, [UR8+0x34] ;  /* 0x00003408ff047984 */ /* 0x010ea20008000800 */
[----:B------:R-:W-:-:S05]  /*11c0*/  IMAD.MOV.U32 R5, RZ, RZ, 0x3f000000 ;  /* 0x3f000000ff057424 */ /* 0x000fca00078e00ff */
[----:B--2---:R-:W-:-:S05]  /*11d0*/  LOP3.LUT R4, R4, 0xff000000, R5, 0xb8, !PT ;  /* 0xff00000004047812 */ /* 0x004fca00078eb805 */
[----:B------:R2:W-:Y:S01]  /*11e0*/  STS [UR8+0x34], R4 ;  /* 0x00003404ff007988 */ /* 0x0005e20008000808 */
[----:B------:R-:W-:Y:S05]  /*11f0*/  @P3 BRA `(.L_x_41) ;  /* 0x00000000001c3947 */ /* 0x000fea0003800000 */
[----:B--2---:R-:W2:Y:S01]  /*1200*/  LDS R4, [UR8+0x38] ;  /* 0x00003808ff047984 */ /* 0x004ea20008000800 */
[----:B------:R-:W-:-:S05]  /*1210*/  IMAD.MOV.U32 R5, RZ, RZ, 0x3f ;  /* 0x0000003fff057424 */ /* 0x000fca00078e00ff */
[----:B--2---:R-:W-:-:S05]  /*1220*/  LOP3.LUT R4, R4, 0xff, R5, 0xb8, !PT ;  /* 0x000000ff04047812 */ /* 0x004fca00078eb805 */
[----:B------:R2:W-:Y:S02]  /*1230*/  STS [UR8+0x38], R4 ;  /* 0x00003804ff007988 */ /* 0x0005e40008000808 */
.L_x_40:
[----:B------:R-:W-:Y:S05]  /*1240*/  @P3 BREAK.RELIABLE B2 ;  /* 0x0000000000023942 */ /* 0x000fea0003800100 */
[----:B------:R-:W-:Y:S05]  /*1250*/  @P3 BRA `(.L_x_42) ;  /* 0x00000000000c3947 */ /* 0x000fea0003800000 */
[----:B------:R2:W-:Y:S02]  /*1260*/  STS [UR8+0x20], R3 ;  /* 0x00002003ff007988 */ /* 0x0005e40008000808 */
.L_x_41:
[----:B------:R-:W-:Y:S05]  /*1270*/  BSYNC.RELIABLE B2 ;  /* 0x0000000000027941 */ /* 0x000fea0003800100 */
.L_x_39:
[----:B------:R2:W-:Y:S02]  /*1280*/  @!P3 STS [UR8+0x24], R2 ;  /* 0x00002402ff00b988 */ /* 0x0005e40008000808 */
.L_x_42:
[----:B------:R-:W-:Y:S05]  /*1290*/  BSYNC.RECONVERGENT B3 ;  /* 0x0000000000037941 */ /* 0x000fea0003800200 */
.L_x_38:
[----:B------:R-:W-:Y:S05]  /*12a0*/  WARPSYNC.ALL ;  /* 0x0000000000007948 */ /* 0x000fea0003800000 */
[----:B------:R-:W-:Y:S01]  /*12b0*/  NOP ;  /* 0x0000000000007918 */ /* 0x000fe20000000000 */
[----:B------:R-:W-:Y:S04]  /*12c0*/  BSSY.RECONVERGENT B3, `(.L_x_43) ;  /* 0x000000e000037945 */ /* 0x000fe80003800200 */
[----:B------:R-:W-:Y:S05]  /*12d0*/  @P3 BRA `(.L_x_44) ;  /* 0x0000000000303947 */ /* 0x000fea0003800000 */
[----:B--2--5:R-:W2:Y:S01]  /*12e0*/  LDS R3, [UR8+0x34] ;  /* 0x00003408ff037984 */ /* 0x024ea20008000800 */
[----:B----4-:R-:W4:Y:S03]  /*12f0*/  LDC.64 R4, c[0x0][0x3b8] ;  /* 0x0000ee00ff047b82 */ /* 0x010f260000000a00 */
[----:B------:R-:W5:Y:S01]  /*1300*/  LDS R2, [UR8+0x1c] ;  /* 0x00001c08ff027984 */ /* 0x000f620008000800 */
[C---:B----4-:R-:W-:Y:S01]  /*1310*/  SHF.L.U64.HI R5, R4.reuse, 0x1, R5 ;  /* 0x0000000104057819 */ /* 0x050fe20000010205 */
[----:B------:R-:W-:-:S03]  /*1320*/  IMAD.SHL.U32 R4, R4, 0x2, RZ ;  /* 0x0000000204047824 */ /* 0x000fc600078e00ff */
[--C-:B------:R-:W-:Y:S02]  /*1330*/  SHF.R.U32.HI R7, RZ, 0x4, R5.reuse ;  /* 0x00000004ff077819 */ /* 0x100fe40000011605 */
[----:B------:R-:W-:-:S05]  /*1340*/  SHF.R.U64 R4, R4, 0x4, R5 ;  /* 0x0000000404047819 */ /* 0x000fca0000001205 */
[----:B------:R4:W-:Y:S01]  /*1350*/  STS [UR8+0xc], R4 ;  /* 0x00000c04ff007988 */ /* 0x0009e20008000808 */
[----:B--2---:R-:W-:Y:S02]  /*1360*/  LOP3.LUT R3, R3, 0x7, RZ, 0xb8, !PT ;  /* 0x0000000703037812 */ /* 0x004fe400078eb8ff */
[----:B-----5:R-:W-:-:S03]  /*1370*/  LOP3.LUT R2, R2, 0xf, R7, 0xb8, !PT ;  /* 0x0000000f02027812 */ /* 0x020fc600078eb807 */
[----:B------:R4:W-:Y:S04]  /*1380*/  STS [UR8+0x34], R3 ;  /* 0x00003403ff007988 */ /* 0x0009e80008000808 */
[----:B------:R4:W-:Y:S02]  /*1390*/  STS [UR8+0x1c], R2 ;  /* 0x00001c02ff007988 */ /* 0x0009e40008000808 */
.L_x_44:
[----:B------:R-:W-:Y:S05]  /*13a0*/  BSYNC.RECONVERGENT B3 ;  /* 0x0000000000037941 */ /* 0x000fea0003800200 */
.L_x_43:
[----:B------:R-:W-:Y:S04]  /*13b0*/  BSSY.RECONVERGENT B4, `(.L_x_45) ;  /* 0x000001a000047945 */ /* 0x000fe80003800200 */
[----:B------:R-:W-:Y:S04]  /*13c0*/  BSSY.RELIABLE B3, `(.L_x_46) ;  /* 0x0000015000037945 */ /* 0x000fe80003800100 */
[----:B------:R-:W-:Y:S05]  /*13d0*/  @P3 BRA `(.L_x_47) ;  /* 0x0000000000203947 */ /* 0x000fea0003800000 */
[----:B--2-4-:R-:W2:Y:S02]  /*13e0*/  LDS R2, [UR8+0x34] ;  /* 0x00003408ff027984 */ /* 0x014ea40008000800 */
[----:B--2---:R-:W-:-:S05]  /*13f0*/  LOP3.LUT R2, R2, 0x38, RZ, 0xb8, !PT ;  /* 0x0000003802027812 */ /* 0x004fca00078eb8ff */
[----:B------:R2:W-:Y:S01]  /*1400*/  STS [UR8+0x34], R2 ;  /* 0x00003402ff007988 */ /* 0x0005e20008000808 */
[----:B------:R-:W-:Y:S05]  /*1410*/  @P3 BRA `(.L_x_48) ;  /* 0x0000000000203947 */ /* 0x000fea0003800000 */
[----:B--2---:R-:W2:Y:S01]  /*1420*/  LDS R2, [UR8+0x8] ;  /* 0x00000808ff027984 */ /* 0x004ea20008000800 */
[----:B-----5:R-:W-:-:S05]  /*1430*/  IMAD.MOV.U32 R3, RZ, RZ, 0x780 ;  /* 0x00000780ff037424 */ /* 0x020fca00078e00ff */
[----:B--2---:R-:W-:-:S05]  /*1440*/  LOP3.LUT R2, R2, 0x500, R3, 0xd8, !PT ;  /* 0x0000050002027812 */ /* 0x004fca00078ed803 */
[----:B------:R2:W-:Y:S02]  /*1450*/  STS [UR8+0x8], R2 ;  /* 0x00000802ff007988 */ /* 0x0005e40008000808 */
.L_x_47:
[----:B------:R-:W-:Y:S05]  /*1460*/  @P3 BRA `(.L_x_49) ;  /* 0x0000000000283947 */ /* 0x000fea0003800000 */
[----:B--2-4-:R-:W2:Y:S02]  /*1470*/  LDS R2, [UR8+0x8] ;  /* 0x00000808ff027984 */ /* 0x014ea40008000800 */
[----:B--2---:R-:W-:-:S05]  /*1480*/  LOP3.LUT R2, R2, 0x1800, RZ, 0xb8, !PT ;  /* 0x0000180002027812 */ /* 0x004fca00078eb8ff */
[----:B------:R4:W-:Y:S02]  /*1490*/  STS [UR8+0x8], R2 ;  /* 0x00000802ff007988 */ /* 0x0009e40008000808 */
.L_x_48:
[----:B------:R-:W-:Y:S05]  /*14a0*/  @P3 BREAK.RELIABLE B3 ;  /* 0x0000000000033942 */ /* 0x000fea0003800100 */
[----:B------:R-:W-:Y:S05]  /*14b0*/  @P3 BRA `(.L_x_50) ;  /* 0x0000000000243947 */ /* 0x000fea0003800000 */
[----:B--2-4-:R-:W2:Y:S01]  /*14c0*/  LDS R2, [UR8+0x8] ;  /* 0x00000808ff027984 */ /* 0x014ea20008000800 */
[----:B-----5:R-:W-:-:S05]  /*14d0*/  IMAD.MOV.U32 R3, RZ, RZ, 0x6000 ;  /* 0x00006000ff037424 */ /* 0x020fca00078e00ff */
[----:B--2---:R-:W-:-:S04]  /*14e0*/  LOP3.LUT R2, R2, 0x6000, R3, 0xd8, !PT ;  /* 0x0000600002027812 */ /* 0x004fc800078ed803 */
[----:B------:R-:W-:-:S05]  /*14f0*/  LOP3.LUT R2, R2, 0x400000, RZ, 0xb8, !PT ;  /* 0x0040000002027812 */ /* 0x000fca00078eb8ff */
[----:B------:R2:W-:Y:S02]  /*1500*/  STS [UR8+0x8], R2 ;  /* 0x00000802ff007988 */ /* 0x0005e40008000808 */
.L_x_49:
[----:B------:R-:W-:Y:S05]  /*1510*/  BSYNC.RELIABLE B3 ;  /* 0x0000000000037941 */ /* 0x000fea0003800100 */
.L_x_46:
[----:B--2-4-:R-:W2:Y:S02]  /*1520*/  @!P3 LDS R2, [UR8+0x8] ;  /* 0x00000808ff02b984 */ /* 0x014ea40008000800 */
[----:B--2---:R-:W-:-:S05]  /*1530*/  @!P3 LOP3.LUT R2, R2, 0x8000, RZ, 0xb8, !PT ;  /* 0x000080000202b812 */ /* 0x004fca00078eb8ff */
[----:B------:R2:W-:Y:S02]  /*1540*/  @!P3 STS [UR8+0x8], R2 ;  /* 0x00000802ff00b988 */ /* 0x0005e40008000808 */
.L_x_50:
[----:B------:R-:W-:Y:S05]  /*1550*/  BSYNC.RECONVERGENT B4 ;  /* 0x0000000000047941 */ /* 0x000fea0003800200 */
.L_x_45:
[----:B------:R-:W-:Y:S05]  /*1560*/  WARPSYNC.ALL ;  /* 0x0000000000007948 */ /* 0x000fea0003800000 */
[----:B------:R-:W-:Y:S01]  /*1570*/  NOP ;  /* 0x0000000000007918 */ /* 0x000fe20000000000 */
[----:B------:R-:W-:-:S04]  /*1580*/  UIADD3 UR4, UPT, UPT, UR4, 0x100, URZ ;  /* 0x0000010004047890 */ /* 0x000fc8000fffe0ff */
[----:B------:R-:W-:-:S04]  /*1590*/  UIADD3 UR12, UP0, UPT, UR4, UR12, URZ ;  /* 0x0000000c040c7290 */ /* 0x000fc8000ff1e0ff */
[----:B------:R-:W-:Y:S01]  /*15a0*/  ULEA.HI.X.SX32 UR13, UR4, UR13, 0x1, UP0 ;  /* 0x0000000d040d7291 */ /* 0x000fe200080f0eff */
[----:B------:R-:W-:Y:S11]  /*15b0*/  @P0 BRA `(.L_x_51) ;  /* 0x0000000000300947 */ /* 0x000ff60003800000 */
[----:B--2-4-:R-:W2:Y:S01]  /*15c0*/  S2R R2, SR_LANEID ;  /* 0x0000000000027919 */ /* 0x014ea20000000000 */
[----:B------:R-:W-:Y:S05]  /*15d0*/  WARPSYNC.ALL ;  /* 0x0000000000007948 */ /* 0x000fea0003800000 */
[----:B------:R-:W-:Y:S01]  /*15e0*/  NOP ;  /* 0x0000000000007918 */ /* 0x000fe20000000000 */
[----:B--2---:R-:W-:-:S05]  /*15f0*/  IMAD.SHL.U32 R4, R2, 0x4, RZ ;  /* 0x0000000402047824 */ /* 0x004fca00078e00ff */
[----:B------:R-:W2:Y:S01]  /*1600*/  LDS R5, [R4+UR8] ;  /* 0x0000000804057984 */ /* 0x000ea20008000800 */
[----:B------:R-:W-:-:S05]  /*1610*/  IADD3 R2, P1, PT, R4, UR12, RZ ;  /* 0x0000000c04027c10 */ /* 0x000fca000ff3e0ff */
[----:B-----5:R-:W-:-:S05]  /*1620*/  IMAD.X R3, RZ, RZ, UR13, P1 ;  /* 0x0000000dff037e24 */ /* 0x020fca00088e06ff */
[----:B--2---:R2:W4:Y:S01]  /*1630*/  ATOMG.E.EXCH.STRONG.GPU PT, RZ, [R2], R5 ;  /* 0x0000000502ff73a8 */ /* 0x00452200041ee100 */
[----:B------:R-:W-:-:S04]  /*1640*/  DEPBAR {5,4,3,2,1,0} ;  /* 0x0000003f0000791a */ /* 0x000fc80000000000 */
[----:B------:R-:W5:Y:S02]  /*1650*/  CCTL.E.C.LDCU.IV.DEEP [UR12] ;  /* 0x000000000c007540 */ /* 0x000f640009c08000 */
[----:B-----5:R2:W-:Y:S01]  /*1660*/  UTMACCTL.IV [UR12] ;  /* 0x000000000c0079b9 */ /* 0x0205e20008000000 */
[----:B------:R-:W-:Y:S01]  /*1670*/  NOP ;  /* 0x0000000000007918 */ /* 0x000fe20000000000 */
.L_x_51:
[----:B------:R-:W-:Y:S05]  /*1680*/  @P0 BRA `(.L_x_52) ;  /* 0x00000000000c0947 */ /* 0x000fea0003800000 */
[----:B------:R0:W-:Y:S01]  /*1690*/  UTMACMDFLUSH ;  /* 0x00000000000079b7 */ /* 0x0001e20000000000 */
[----:B------:R-:W-:Y:S05]  /*16a0*/  @P0 BRA `(.L_x_52) ;  /* 0x0000000000040947 */ /* 0x000fea0003800000 */
[----:B------:R-:W-:-:S04]  /*16b0*/  DEPBAR.LE SB0, 0x0 ;  /* 0x000080000000791a */ /* 0x000fc80000000000 */
.L_x_52:
[----:B------:R-:W-:Y:S05]  /*16c0*/  WARPSYNC.ALL ;  /* 0x0000000000007948 */ /* 0x000fea0003800000 */
[----:B------:R-:W-:Y:S01]  /*16d0*/  NOP ;  /* 0x0000000000007918 */ /* 0x000fe20000000000 */
[----:B----4-:R-:W-:Y:S01]  /*16e0*/  BAR.SYNC.DEFER_BLOCKING 0x0 ;  /* 0x0000000000007b1d */ /* 0x010fe20000010000 */
[----:B------:R-:W-:Y:S01]  /*16f0*/  ISETP.GE.AND P0, PT, R6, 0x1, PT ;  /* 0x000000010600780c */ /* 0x000fe20003f06270 */
[----:B------:R-:W-:Y:S01]  /*1700*/  USHF.L.U32 UR31, UR31, 0x6, URZ ;  /* 0x000000061f1f7899 */ /* 0x000fe200080006ff */
[----:B--2---:R-:W-:Y:S01]  /*1710*/  SHF.R.U32.HI R2, RZ, 0x5, R0 ;  /* 0x00000005ff027819 */ /* 0x004fe20000011600 */
[----:B------:R-:W-:-:S02]  /*1720*/  USHF.L.U32 UR26, UR26, 0x6, URZ ;  /* 0x000000061a1a7899 */ /* 0x000fc400080006ff */
[----:B------:R-:W-:Y:S01]  /*1730*/  VOTEU.ALL UP0, P3 ;  /* 0x0000000000ff7886 */ /* 0x000fe20001800000 */
[----:B------:R-:W-:Y:S01]  /*1740*/  UMOV UR4, 0x1 ;  /* 0x0000000100047882 */ /* 0x000fe20000000000 */
[----:B------:R-:W-:Y:S01]  /*1750*/  VOTEU.ALL UP1, P3 ;  /* 0x0000000000ff7886 */ /* 0x000fe20001820000 */
[----:B------:R-:W-:Y:S02]  /*1760*/  R2UR UR9, R2 ;  /* 0x00000000020972ca */ /* 0x000fe400000e0000 */
[----:B------:R-:W-:-:S04]  /*1770*/  @!UP0 UIADD3 UR14, UPT, UPT, -UR4, 0x100000, URZ ;  /* 0x00100000040e8890 */ /* 0x000fc8000fffe1ff */
[----:B------:R-:W-:Y:S02]  /*1780*/  @!UP0 USHF.L.U32 UR15, UR14, 0xb, URZ ;  /* 0x0000000b0e0f8899 */ /* 0x000fe400080006ff */
[----:B------:R-:W-:Y:S02]  /*1790*/  @!UP0 USHF.L.U32 UR14, UR14, 0x1, URZ ;  /* 0x000000010e0e8899 */ /* 0x000fe400080006ff */
[----:B------:R-:W-:-:S04]  /*17a0*/  @!UP0 UIADD3 UR4, UPT, UPT, -UR4, 0x100000, URZ ;  /* 0x0010000004048890 */ /* 0x000fc8000fffe1ff */
[----:B------:R-:W-:Y:S02]  /*17b0*/  @!UP0 USHF.L.U32 UR5, UR4, 0xb, URZ ;  /* 0x0000000b04058899 */ /* 0x000fe400080006ff */
[----:B------:R-:W-:Y:S01]  /*17c0*/  @!UP0 USHF.L.U32 UR4, UR4, 0x1, URZ ;  /* 0x0000000104048899 */ /* 0x000fe200080006ff */
[----:B------:R-:W-:Y:S01]  /*17d0*/  VOTEU.ALL UP0, P3 ;  /* 0x0000000000ff7886 */ /* 0x000fe20001800000 */
[----:B------:R-:W2:Y:S04]  /*17e0*/  FENCE.VIEW.ASYNC.S ;  /* 0x00000000000073c6 */ /* 0x000ea80000000000 */
[----:B--2---:R2:W4:Y:S06]  /*17f0*/  @!UP0 SYNCS.EXCH.64 URZ, [UR8+0x8000], UR14 ;  /* 0x0080000e08ff85b2 */ /* 0x00452c0008000100 */
[----:B------:R2:W3:Y:S01]  /*1800*/  @!UP1 SYNCS.EXCH.64 URZ, [UR8+0x8010], UR4 ;  /* 0x0080100408ff95b2 */ /* 0x0004e20008000100 */
[----:B------:R-:W-:Y:S05]  /*1810*/  @!P0 BRA `(.L_x_53) ;  /* 0x0000000800848947 */ /* 0x000fea0003800000 */
[----:B---34-:R-:W-:Y:S01]  /*1820*/  BAR.SYNC.DEFER_BLOCKING 0x0 ;  /* 0x0000000000007b1d */ /* 0x018fe20000010000 */
[----:B------:R-:W-:Y:S01]  /*1830*/  @!P3 IMAD.MOV.U32 R2, RZ, RZ, 0x8000 ;  /* 0x00008000ff02b424 */ /* 0x000fe200078e00ff */
[----:B------:R-:W-:Y:S01]  /*1840*/  ELECT P1, URZ, PT ;  /* 0x0000000000ff782f */ /* 0x000fe20003820000 */
[----:B--2---:R-:W-:-:S03]  /*1850*/  ULOP3.LUT UR4, UR9, 0x1, URZ, 0xc0, !UPT ;  /* 0x0000000109047892 */ /* 0x004fc6000f8ec0ff */
[C---:B------:R-:W-:Y:S02]  /*1860*/  ISETP.LT.U32.AND P1, PT, R36.reuse, 0x40, P1 ;  /* 0x000000402400780c */ /* 0x040fe40000f21070 */
[----:B------:R-:W-:Y:S01]  /*1870*/  ELECT P0, URZ, PT ;  /* 0x0000000000ff782f */ /* 0x000fe20003800000 */
[----:B------:R-:W-:Y:S02]  /*1880*/  ULEA UR20, UR4, UR8, 0xd ;  /* 0x0000000804147291 */ /* 0x000fe4000f8e68ff */
[----:B------:R-:W-:Y:S01]  /*1890*/  USHF.L.U32 UR22, UR4, 0x6, URZ ;  /* 0x0000000604167899 */ /* 0x000fe200080006ff */
[----:B------:R-:W-:Y:S01]  /*18a0*/  ISETP.LT.U32.AND P0, PT, R36, 0x20, P0 ;  /* 0x000000202400780c */ /* 0x000fe20000701070 */
[----:B------:R-:W-:Y:S01]  /*18b0*/  UMOV UR23, UR31 ;  /* 0x0000001f00177c82 */ /* 0x000fe20008000000 */
[----:B------:R-:W-:Y:S02]  /*18c0*/  UIADD3 UR24, UPT, UPT, UR8, 0x4000, URZ ;  /* 0x0000400008187890 */ /* 0x000fe4000fffe0ff */
[----:B------:R-:W-:-:S02]  /*18d0*/  USHF.R.U32.HI UR14, URZ, 0x4, UR8 ;  /* 0x00000004ff0e7899 */ /* 0x000fc40008011608 */
[----:B------:R-:W-:Y:S01]  /*18e0*/  USHF.R.U32.HI UR18, URZ, 0x4, UR24 ;  /* 0x00000004ff127899 */ /* 0x000fe20008011618 */
[----:B------:R-:W-:Y:S01]  /*18f0*/  VOTEU.ANY UP1, P1 ;  /* 0x0000000000ff7886 */ /* 0x000fe20000820100 */
[----:B------:R-:W-:Y:S02]  /*1900*/  USGXT.U32 UR14, UR14, 0xe ;  /* 0x0000000e0e0e789a */ /* 0x000fe40008000000 */
[----:B------:R-:W-:Y:S01]  /*1910*/  USGXT.U32 UR18, UR18, 0xe ;  /* 0x0000000e1212789a */ /* 0x000fe20008000000 */
[----:B------:R2:W-:Y:S01]  /*1920*/  @!P3 SYNCS.ARRIVE.TRANS64 RZ, [UR8+0x8000], R2 ;  /* 0x00800002ffffb9a7 */ /* 0x0005e20008000008 */
[----:B------:R3:W-:Y:S06]  /*1930*/  MEMBAR.ALL.CTA ;  /* 0x0000000000007992 */ /* 0x0007ec0000008000 */
[----:B---3--:R-:W3:Y:S01]  /*1940*/  FENCE.VIEW.ASYNC.S ;  /* 0x00000000000073c6 */ /* 0x008ee20000000000 */
[----:B------:R-:W-:Y:S01]  /*1950*/  @UP1 UIADD3 UR21, UPT, UPT, UR8, 0x8000, URZ ;  /* 0x0000800008151890 */ /* 0x000fe2000fffe0ff */
[----:B---3--:R-:W-:Y:S01]  /*1960*/  VOTEU.ANY UP1, P1 ;  /* 0x0000000000ff7886 */ /* 0x008fe20000820100 */
[----:B------:R-:W-:Y:S01]  /*1970*/  VOTEU.ANY UP0, P0 ;  /* 0x0000000000ff7886 */ /* 0x000fe20000000100 */
[----:B------:R-:W-:Y:S01]  /*1980*/  VOTEU.ANY UP2, P0 ;  /* 0x0000000000ff7886 */ /* 0x000fe20000040100 */
[----:B------:R-:W-:Y:S01]  /*1990*/  UMOV UR4, URZ ;  /* 0x000000ff00047c82 */ /* 0x000fe20008000000 */
[----:B------:R-:W-:Y:S01]  /*19a0*/  UMOV UR15, 0x40004040 ;  /* 0x40004040000f7882 */ /* 0x000fe20000000000 */
[----:B------:R-:W-:Y:S01]  /*19b0*/  UMOV UR19, 0x40004040 ;  /* 0x4000404000137882 */ /* 0x000fe20000000000 */
[----:B------:R-:W-:Y:S01]  /*19c0*/  @UP0 UIADD3 UR25, UPT, UPT, UR8, 0x8000, URZ ;  /* 0x0000800008190890 */ /* 0x000fe2000fffe0ff */
[----:B------:R-:W-:Y:S01]  /*19d0*/  @UP0 UMOV UR27, URZ ;  /* 0x000000ff001b0c82 */ /* 0x000fe20008000000 */
[----:B------:R-:W-:-:S04]  /*19e0*/  UIADD3 UR16, UP0, UPT, UR14, 0x2, URZ ;  /* 0x000000020e107890 */ /* 0x000fc8000ff1e0ff */
[----:B------:R-:W-:-:S04]  /*19f0*/  UIADD3.X UR17, UPT, UPT, UR4, 0x40004040, URZ, UP0, !UPT ;  /* 0x4000404004117890 */ /* 0x000fc800087fe4ff */
[----:B------:R-:W-:Y:S02]  /*1a00*/  UIADD3.64 UR34, UPT, UPT, UR16, 0x4, URZ ;  /* 0x0000000410227897 */ /* 0x000fe4000fffe0ff */
[----:B------:R-:W-:Y:S01]  /*1a10*/  UIADD3.64 UR36, UPT, UPT, UR16, 0x1fe, URZ ;  /* 0x000001fe10247897 */ /* 0x000fe2000fffe0ff */
[----:B------:R-:W-:Y:S01]  /*1a20*/  BAR.SYNC.DEFER_BLOCKING 0x0 ;  /* 0x0000000000007b1d */ /* 0x000fe20000010000 */
[----:B------:R-:W-:Y:S02]  /*1a30*/  UIADD3.64 UR38, UPT, UPT, UR16, 0x200, URZ ;  /* 0x0000020010267897 */ /* 0x000fe4000fffe0ff */
[----:B------:R-:W-:Y:S02]  /*1a40*/  UIADD3.64 UR40, UPT, UPT, UR16, 0x202, URZ ;  /* 0x0000020210287897 */ /* 0x000fe4000fffe0ff */
[----:B------:R-:W-:Y:S01]  /*1a50*/  UIADD3.64 UR42, UPT, UPT, UR16, 0x204, URZ ;  /* 0x00000204102a7897 */ /* 0x000fe2000fffe0ff */
[----:B------:R3:W-:Y:S02]  /*1a60*/  @UP1 UTMALDG.2D [UR20], [UR10] ;  /* 0x000000140a0015b4 */ /* 0x0007e40008008000 */
[----:B------:R-:W-:Y:S01]  /*1a70*/  BAR.SYNC.DEFER_BLOCKING 0x0 ;  /* 0x0000000000007b1d */ /* 0x000fe20000010000 */
[----:B---3--:R-:W-:-:S02]  /*1a80*/  UIADD3 UR20, UP0, UPT, UR18, 0x80, URZ ;  /* 0x0000008012147890 */ /* 0x008fc4000ff1e0ff */
[----:B------:R-:W-:Y:S02]  /*1a90*/  UIADD3.64 UR22, UPT, UPT, UR16, 0x2, URZ ;  /* 0x0000000210167897 */ /* 0x000fe4000fffe0ff */
[----:B------:R-:W-:Y:S02]  /*1aa0*/  UIADD3.X UR21, UPT, UPT, UR4, 0x40004040, URZ, UP0, !UPT ;  /* 0x4000404004157890 */ /* 0x000fe400087fe4ff */
[----:B------:R-:W-:Y:S02]  /*1ab0*/  UISETP.NE.U32.AND UP0, UPT, UR9, URZ, UPT ;  /* 0x000000ff0900728c */ /* 0x000fe4000bf05070 */
[----:B------:R-:W-:Y:S02]  /*1ac0*/  UIADD3.64 UR44, UPT, UPT, UR20, 0x80, URZ ;  /* 0x00000080142c7897 */ /* 0x000fe4000fffe0ff */
[----:B------:R-:W-:Y:S02]  /*1ad0*/  UIADD3.64 UR46, UPT, UPT, UR20, 0x100, URZ ;  /* 0x00000100142e7897 */ /* 0x000fe4000fffe0ff */
[----:B------:R-:W-:Y:S01]  /*1ae0*/  UIADD3.64 UR48, UPT, UPT, UR20, 0x180, URZ ;  /* 0x0000018014307897 */ /* 0x000fe2000fffe0ff */
[----:B------:R2:W-:Y:S01]  /*1af0*/  @UP2 UTMALDG.2D [UR24], [UR6] ;  /* 0x00000018060025b4 */ /* 0x0005e20008008000 */
[----:B------:R-:W-:-:S02]  /*1b00*/  UIADD3.64 UR50, UPT, UPT, UR20, 0x200, URZ ;  /* 0x0000020014327897 */ /* 0x000fc4000fffe0ff */
[----:B------:R-:W-:Y:S02]  /*1b10*/  UIADD3.64 UR52, UPT, UPT, UR20, 0x280, URZ ;  /* 0x0000028014347897 */ /* 0x000fe4000fffe0ff */
[----:B------:R-:W-:Y:S01]  /*1b20*/  UIADD3.64 UR54, UPT, UPT, UR20, 0x300, URZ ;  /* 0x0000030014367897 */ /* 0x000fe2000fffe0ff */
[----:B------:R-:W-:Y:S06]  /*1b30*/  BAR.SYNC.DEFER_BLOCKING 0x0 ;  /* 0x0000000000007b1d */ /* 0x000fec0000010000 */
[----:B------:R-:W3:Y:S02]  /*1b40*/  SYNCS.PHASECHK.TRANS64.TRYWAIT P0, [UR8+0x8000], RZ ;  /* 0x008000ffff0075a7 */ /* 0x000ee40008001108 */
[----:B--23--:R-:W-:Y:S05]  /*1b50*/  @!P0 BRA `(.L_x_54) ;  /* 0x0000000c00448947 */ /* 0x00cfea0003800000 */
.L_x_66:
[----:B------:R-:W-:Y:S05]  /*1b60*/  BRA.U UP0, `(.L_x_55) ;  /* 0x0000000100647547 */ /* 0x000fea000b800000 */
[----:B------:R-:W-:Y:S01]  /*1b70*/  UMOV UR4, 0x0 ;  /* 0x0000000000047882 */ /* 0x000fe20000000000 */
[----:B------:R-:W-:Y:S01]  /*1b80*/  UMOV UR5, 0x4110490 ;  /* 0x0411049000057882 */ /* 0x000fe20000000000 */
[----:B------:R-:W-:Y:S01]  /*1b90*/  UMOV UR24, 0x0 ;  /* 0x0000000000187882 */ /* 0x000fe20000000000 */
[----:B------:R-:W-:Y:S01]  /*1ba0*/  UMOV UR25, 0x4110490 ;  /* 0x0411049000197882 */ /* 0x000fe20000000000 */
[----:B------:R-:W-:Y:S01]  /*1bb0*/  UMOV UR28, 0x0 ;  /* 0x00000000001c7882 */ /* 0x000fe20000000000 */
[----:B------:R-:W-:Y:S01]  /*1bc0*/  UMOV UR29, 0x4110490 ;  /* 0x04110490001d7882 */ /* 0x000fe20000000000 */
[----:B------:R2:W-:Y:S01]  /*1bd0*/  UTCHMMA gdesc[UR14], gdesc[UR18], tmem[UR32], tmem[UR4], idesc[UR5], !UPT ;  /* 0x00ff04120e0075ea */ /* 0x0005e2000f800020 */
[----:B------:R-:W-:Y:S01]  /*1be0*/  UMOV UR56, 0x0 ;  /* 0x0000000000387882 */ /* 0x000fe20000000000 */
[----:B------:R-:W-:Y:S01]  /*1bf0*/  UMOV UR57, 0x4110490 ;  /* 0x0411049000397882 */ /* 0x000fe20000000000 */
[----:B------:R2:W-:Y:S01]  /*1c00*/  UTCHMMA gdesc[UR16], gdesc[UR20], tmem[UR32], tmem[UR24], idesc[UR25], UPT ;  /* 0x00ff1814100075ea */ /* 0x0005e2000b800020 */
        /* <DEDUP_REMOVED lines=12> */
[----:B------:R2:W-:Y:S01]  /*1cd0*/  UTCHMMA gdesc[UR40], gdesc[UR52], tmem[UR32], tmem[UR62], idesc[UR63], UPT ;  /* 0x00ff3e34280075ea */ /* 0x0005e2000b800020 */
[----:B------:R2:W-:Y:S01]  /*1ce0*/  UTCHMMA gdesc[UR42], gdesc[UR54], tmem[UR32], tmem[UR64], idesc[UR65], UPT ;  /* 0x00ff40362a0075ea */ /* 0x0005e2000b800020 */
[----:B------:R-:W-:Y:S01]  /*1cf0*/  NOP ;  /* 0x0000000000007918 */ /* 0x000fe20000000000 */
.L_x_55:
[----:B------:R-:W-:Y:S01]  /*1d00*/  ELECT P0, URZ, PT ;  /* 0x0000000000ff782f */ /* 0x000fe20003800000 */
[----:B--2---:R-:W-:-:S03]  /*1d10*/  UIADD3 UR4, UPT, UPT, UR8, 0x8010, URZ ;  /* 0x0000801008047890 */ /* 0x004fc6000fffe0ff */
[----:B------:R-:W-:Y:S01]  /*1d20*/  ISETP.LT.U32.AND P0, PT, R36, 0x20, P0 ;  /* 0x000000202400780c */ /* 0x000fe20000701070 */
[----:B------:R-:W-:-:S12]  /*1d30*/  UMOV UR5, URZ ;  /* 0x000000ff00057c82 */ /* 0x000fd80008000000 */
[----:B------:R-:W-:Y:S01]  /*1d40*/  VOTEU.ANY UP0, P0 ;  /* 0x0000000000ff7886 */ /* 0x000fe20000000100 */
[----:B------:R-:W-:Y:S01]  /*1d50*/  VOTEU.ANY UP1, P0 ;  /* 0x0000000000ff7886 */ /* 0x000fe20000020100 */
[----:B------:R-:W-:-:S03]  /*1d60*/  ISETP.GE.U32.AND P0, PT, R6, 0x81, PT ;  /* 0x000000810600780c */ /* 0x000fc60003f06070 */
[----:B------:R-:W-:Y:S02]  /*1d70*/  @UP0 UMOV UR24, UR4 ;  /* 0x0000000400180c82 */ /* 0x000fe40008000000 */
[----:B------:R2:W-:Y:S01]  /*1d80*/  @UP1 UTCBAR [UR24], URZ ;  /* 0x000000ff180013e9 */ /* 0x0005e200080000ff */
[----:B------:R-:W-:Y:S06]  /*1d90*/  BAR.SYNC.DEFER_BLOCKING 0x0 ;  /* 0x0000000000007b1d */ /* 0x000fec0000010000 */
[----:B------:R-:W3:Y:S02]  /*1da0*/  SYNCS.PHASECHK.TRANS64.TRYWAIT P1, [UR8+0x8010], RZ ;  /* 0x008010ffff0075a7 */ /* 0x000ee40008021108 */
[----:B--23--:R-:W-:Y:S05]  /*1db0*/  @!P1 BRA `(.L_x_56) ;  /* 0x0000000800b89947 */ /* 0x00cfea0003800000 */
.L_x_67:
[----:B------:R-:W-:Y:S05]  /*1dc0*/  @!P0 BRA `(.L_x_53) ;  /* 0x0000000400188947 */ /* 0x000fea0003800000 */
[----:B------:R-:W-:Y:S01]  /*1dd0*/  IMAD.MOV.U32 R2, RZ, RZ, 0x1 ;  /* 0x00000001ff027424 */ /* 0x000fe200078e00ff */
[----:B------:R-:W2:Y:S01]  /*1de0*/  LDCU UR33, c[0x0][0x3a0] ;  /* 0x00007400ff2177ac */ /* 0x000ea20008000800 */
[----:B------:R-:W-:-:S05]  /*1df0*/  UMOV UR27, 0x80 ;  /* 0x00000080001b7882 */ /* 0x000fca0000000000 */
.L_x_60:
[----:B------:R-:W-:Y:S01]  /*1e00*/  BAR.SYNC.DEFER_BLOCKING 0x0 ;  /* 0x0000000000007b1d */ /* 0x000fe20000010000 */
[----:B-----5:R-:W-:Y:S01]  /*1e10*/  @!P3 IMAD.MOV.U32 R3, RZ, RZ, 0x8000 ;  /* 0x00008000ff03b424 */ /* 0x020fe200078e00ff */
[----:B------:R-:W-:Y:S01]  /*1e20*/  ELECT P1, URZ, PT ;  /* 0x0000000000ff782f */ /* 0x000fe20003820000 */
[----:B------:R-:W-:-:S03]  /*1e30*/  ULOP3.LUT UR30, UR9, 0x1, URZ, 0xc0, !UPT ;  /* 0x00000001091e7892 */ /* 0x000fc6000f8ec0ff */
[C---:B------:R-:W-:Y:S02]  /*1e40*/  ISETP.LT.U32.AND P1, PT, R36.reuse, 0x40, P1 ;  /* 0x000000402400780c */ /* 0x040fe40000f21070 */
[----:B------:R-:W-:Y:S01]  /*1e50*/  ELECT P0, URZ, PT ;  /* 0x0000000000ff782f */ /* 0x000fe20003800000 */
[----:B------:R-:W-:Y:S02]  /*1e60*/  ULEA UR28, UR30, UR8, 0xd ;  /* 0x000000081e1c7291 */ /* 0x000fe4000f8e68ff */
[----:B------:R-:W-:Y:S01]  /*1e70*/  ULEA UR30, UR30, UR27, 0x6 ;  /* 0x0000001b1e1e7291 */ /* 0x000fe2000f8e30ff */
[----:B------:R-:W-:-:S07]  /*1e80*/  ISETP.LT.U32.AND P0, PT, R36, 0x20, P0 ;  /* 0x000000202400780c */ /* 0x000fce0000701070 */
[----:B------:R-:W-:Y:S01]  /*1e90*/  VOTEU.ANY UP0, P1 ;  /* 0x0000000000ff7886 */ /* 0x000fe20000800100 */
[----:B------:R3:W-:Y:S01]  /*1ea0*/  @!P3 SYNCS.ARRIVE.TRANS64 RZ, [UR8+0x8000], R3 ;  /* 0x00800003ffffb9a7 */ /* 0x0007e20008000008 */
[----:B------:R4:W-:Y:S06]  /*1eb0*/  MEMBAR.ALL.CTA ;  /* 0x0000000000007992 */ /* 0x0009ec0000008000 */
[----:B----4-:R-:W4:Y:S01]  /*1ec0*/  FENCE.VIEW.ASYNC.S ;  /* 0x00000000000073c6 */ /* 0x010f220000000000 */
[----:B------:R-:W-:Y:S01]  /*1ed0*/  @UP0 UIADD3 UR29, UPT, UPT, UR8, 0x8000, URZ ;  /* 0x00008000081d0890 */ /* 0x000fe2000fffe0ff */
[----:B----4-:R-:W-:Y:S01]  /*1ee0*/  VOTEU.ANY UP0, P1 ;  /* 0x0000000000ff7886 */ /* 0x010fe20000800100 */
[----:B------:R-:W-:Y:S01]  /*1ef0*/  VOTEU.ANY UP1, P0 ;  /* 0x0000000000ff7886 */ /* 0x000fe20000020100 */
[----:B---3--:R-:W-:-:S04]  /*1f00*/  IMAD.U32 R3, R2, -0x80000000, RZ ;  /* 0x8000000002037824 */ /* 0x008fc800078e00ff */
[----:B------:R-:W-:Y:S02]  /*1f10*/  @UP1 UIADD3 UR24, UPT, UPT, UR8, 0x4000, URZ ;  /* 0x0000400008181890 */ /* 0x000fe4000fffe0ff */
[----:B------:R-:W-:Y:S01]  /*1f20*/  @UP1 UIADD3 UR25, UPT, UPT, UR8, 0x8000, URZ ;  /* 0x0000800008191890 */ /* 0x000fe2000fffe0ff */
[----:B------:R-:W-:Y:S01]  /*1f30*/  VOTEU.ANY UP1, P0 ;  /* 0x0000000000ff7886 */ /* 0x000fe20000020100 */
[----:B------:R-:W-:Y:S06]  /*1f40*/  BAR.SYNC.DEFER_BLOCKING 0x0 ;  /* 0x0000000000007b1d */ /* 0x000fec0000010000 */
[----:B------:R3:W-:Y:S01]  /*1f50*/  @UP0 UTMALDG.2D [UR28], [UR10] ;  /* 0x0000001c0a0005b4 */ /* 0x0007e20008008000 */
[----:B------:R-:W-:Y:S01]  /*1f60*/  UISETP.NE.U32.AND UP0, UPT, UR9, URZ, UPT ;  /* 0x000000ff0900728c */ /* 0x000fe2000bf05070 */
[----:B------:R-:W-:Y:S06]  /*1f70*/  BAR.SYNC.DEFER_BLOCKING 0x0 ;  /* 0x0000000000007b1d */ /* 0x000fec0000010000 */
[----:B------:R3:W-:Y:S02]  /*1f80*/  @UP1 UTMALDG.2D [UR24], [UR6] ;  /* 0x00000018060015b4 */ /* 0x0007e40008008000 */
[----:B------:R-:W-:Y:S06]  /*1f90*/  BAR.SYNC.DEFER_BLOCKING 0x0 ;  /* 0x0000000000007b1d */ /* 0x000fec0000010000 */
[----:B------:R-:W4:Y:S02]  /*1fa0*/  SYNCS.PHASECHK.TRANS64.TRYWAIT P0, [UR8+0x8000], R3 ;  /* 0x00800003ff0075a7 */ /* 0x000f240008001108 */
[----:B---34-:R-:W-:Y:S05]  /*1fb0*/  @!P0 BRA `(.L_x_57) ;  /* 0x0000000800448947 */ /* 0x018fea0003800000 */
.L_x_68:
[----:B------:R-:W-:Y:S05]  /*1fc0*/  BRA.U UP0, `(.L_x_58) ;  /* 0x0000000100647547 */ /* 0x000fea000b800000 */
[----:B------:R-:W-:Y:S01]  /*1fd0*/  UMOV UR24, 0x0 ;  /* 0x0000000000187882 */ /* 0x000fe20000000000 */
[----:B------:R-:W-:Y:S01]  /*1fe0*/  UMOV UR25, 0x4110490 ;  /* 0x0411049000197882 */ /* 0x000fe20000000000 */
[----:B------:R-:W-:Y:S01]  /*1ff0*/  UMOV UR28, 0x0 ;  /* 0x00000000001c7882 */ /* 0x000fe20000000000 */
[----:B------:R-:W-:Y:S01]  /*2000*/  UMOV UR29, 0x4110490 ;  /* 0x04110490001d7882 */ /* 0x000fe20000000000 */
        /* <DEDUP_REMOVED lines=21> */
.L_x_58:
[----:B------:R-:W-:-:S04]  /*2160*/  ELECT P0, URZ, PT ;  /* 0x0000000000ff782f */ /* 0x000fc80003800000 */
[----:B------:R-:W-:-:S13]  /*2170*/  ISETP.LT.U32.AND P0, PT, R36, 0x20, P0 ;  /* 0x000000202400780c */ /* 0x000fda0000701070 */
[----:B------:R-:W-:Y:S01]  /*2180*/  VOTEU.ANY UP0, P0 ;  /* 0x0000000000ff7886 */ /* 0x000fe20000000100 */
[----:B------:R-:W-:-:S04]  /*2190*/  VOTEU.ANY UP1, P0 ;  /* 0x0000000000ff7886 */ /* 0x000fc80000020100 */
[----:B---3--:R-:W-:Y:S02]  /*21a0*/  @UP0 UMOV UR24, UR4 ;  /* 0x0000000400180c82 */ /* 0x008fe40008000000 */
[----:B------:R3:W-:Y:S01]  /*21b0*/  @UP1 UTCBAR [UR24], URZ ;  /* 0x000000ff180013e9 */ /* 0x0007e200080000ff */
[----:B------:R-:W-:Y:S06]  /*21c0*/  BAR.SYNC.DEFER_BLOCKING 0x0 ;  /* 0x0000000000007b1d */ /* 0x000fec0000010000 */
[----:B------:R-:W4:Y:S02]  /*21d0*/  SYNCS.PHASECHK.TRANS64.TRYWAIT P0, [UR8+0x8010], R3 ;  /* 0x00801003ff0075a7 */ /* 0x000f240008001108 */
[----:B---34-:R-:W-:Y:S05]  /*21e0*/  @!P0 BRA `(.L_x_59) ;  /* 0x0000000400c48947 */ /* 0x018fea0003800000 */
.L_x_69:
[----:B------:R-:W-:Y:S01]  /*21f0*/  UIADD3 UR27, UPT, UPT, UR27, 0x80, URZ ;  /* 0x000000801b1b7890 */ /* 0x000fe2000fffe0ff */
[----:B------:R-:W-:-:S03]  /*2200*/  LOP3.LUT R2, R2, 0x1, RZ, 0x3c, !PT ;  /* 0x0000000102027812 */ /* 0x000fc600078e3cff */
[----:B--2---:R-:W-:-:S09]  /*2210*/  UISETP.GE.AND UP0, UPT, UR27, UR33, UPT ;  /* 0x000000211b00728c */ /* 0x004fd2000bf06270 */
[----:B------:R-:W-:Y:S05]  /*2220*/  BRA.U !UP0, `(.L_x_60) ;  /* 0xfffffff908f47547 */ /* 0x000fea000b83ffff */
.L_x_53:
[----:B---34-:R-:W-:Y:S01]  /*2230*/  BAR.SYNC.DEFER_BLOCKING 0x0 ;  /* 0x0000000000007b1d */ /* 0x018fe20000010000 */
[----:B------:R-:W-:-:S05]  /*2240*/  IMAD.SHL.U32 R2, R0, 0x40, RZ ;  /* 0x0000004000027824 */ /* 0x000fca00078e00ff */
[----:B------:R-:W-:Y:S04]  /*2250*/  BSSY.RECONVERGENT B4, `(.L_x_61) ;  /* 0x0000004000047945 */ /* 0x000fe80003800200 */
[----:B------:R-:W-:Y:S05]  /*2260*/  @P3 BRA `(.L_x_62) ;  /* 0x0000000000083947 */ /* 0x000fea0003800000 */
[----:B------:R-:W3:Y:S02]  /*2270*/  SYNCS.CCTL.IV [UR8+0x8000] ;  /* 0x00800000ff0079b1 */ /* 0x000ee40008000008 */
[----:B---3--:R-:W3:Y:S02]  /*2280*/  SYNCS.CCTL.IV [UR8+0x8010] ;  /* 0x00801000ff0079b1 */ /* 0x008ee40008000008 */
.L_x_62:
[----:B--2---:R-:W-:Y:S05]  /*2290*/  BSYNC.RECONVERGENT B4 ;  /* 0x0000000000047941 */ /* 0x004fea0003800200 */
.L_x_61:
[----:B------:R-:W-:Y:S01]  /*22a0*/  USHF.L.U32 UR9, UR9, 0x15, URZ ;  /* 0x0000001509097899 */ /* 0x000fe200080006ff */
[----:B-----5:R-:W-:Y:S01]  /*22b0*/  IMAD.SHL.U32 R3, R0, 0x10, RZ ;  /* 0x0000001000037824 */ /* 0x020fe200078e00ff */
[----:B------:R-:W-:Y:S01]  /*22c0*/  LOP3.LUT R2, R2, 0x1800, RZ, 0xc0, !PT ;  /* 0x0000180002027812 */ /* 0x000fe200078ec0ff */
[C---:B------:R-:W-:Y:S01]  /*22d0*/  IMAD.SHL.U32 R4, R0.reuse, 0x4, RZ ;  /* 0x0000000400047824 */ /* 0x040fe200078e00ff */
[----:B------:R-:W-:Y:S01]  /*22e0*/  ULOP3.LUT UR9, UR9, 0x600000, URZ, 0xc0, !UPT ;  /* 0x0060000009097892 */ /* 0x000fe2000f8ec0ff */
[----:B------:R-:W-:Y:S01]  /*22f0*/  IMAD.SHL.U32 R0, R0, 0x80, RZ ;  /* 0x0000008000007824 */ /* 0x000fe200078e00ff */
[----:B------:R-:W-:Y:S02]  /*2300*/  LOP3.LUT R3, R2, 0x70, R3, 0xf8, !PT ;  /* 0x0000007002037812 */ /* 0x000fe400078ef803 */
[----:B------:R-:W-:Y:S01]  /*2310*/  ELECT P0, URZ, PT ;  /* 0x0000000000ff782f */ /* 0x000fe20003800000 */
[----:B------:R-:W-:Y:S01]  /*2320*/  UIADD3 UR9, UPT, UPT, UR32, UR9, URZ ;  /* 0x0000000920097290 */ /* 0x000fe2000fffe0ff */
[----:B------:R-:W-:Y:S01]  /*2330*/  LOP3.LUT R3, R3, 0x40, R4, 0x78, !PT ;  /* 0x0000004003037812 */ /* 0x000fe200078e7804 */
[----:B------:R-:W-:Y:S01]  /*2340*/  UMOV UR10, UR31 ;  /* 0x0000001f000a7c82 */ /* 0x000fe20008000000 */
[----:B------:R-:W-:-:S02]  /*2350*/  ISETP.LT.U32.AND P0, PT, R36, 0x20, P0 ;  /* 0x000000202400780c */ /* 0x000fc40000701070 */
[----:B------:R-:W-:-:S04]  /*2360*/  LOP3.LUT R0, R3, 0x780, R0, 0xf8, !PT ;  /* 0x0000078003007812 */ /* 0x000fc800078ef800 */
[----:B------:R-:W-:Y:S01]  /*2370*/  LDTM.16dp32bit_t0_t15.x32 R4, tmem[UR9] ;  /* 0x00000009000479ee */ /* 0x000fe20008a80000 */
[----:B------:R-:W2:Y:S01]  /*2380*/  LDTM.16dp32bit_t16_t31.x32 R4, tmem[UR9+0x20] ;  /* 0x00002009000479ee */ /* 0x000ea20008aa0000 */
[C---:B------:R-:W-:Y:S01]  /*2390*/  LOP3.LUT R2, R0.reuse, 0x10, RZ, 0x3c, !PT ;  /* 0x0000001000027812 */ /* 0x040fe200078e3cff */
[----:B------:R-:W-:Y:S01]  /*23a0*/  NOP ;  /* 0x0000000000007918 */ /* 0x000fe20000000000 */
[----:B------:R-:W-:Y:S01]  /*23b0*/  LOP3.LUT R3, R0, 0x20, RZ, 0x3c, !PT ;  /* 0x0000002000037812 */ /* 0x000fe200078e3cff */
[----:B------:R-:W-:Y:S02]  /*23c0*/  UMOV UR9, UR26 ;  /* 0x0000001a00097c82 */ /* 0x000fe40008000000 */
[----:B--2---:R-:W-:Y:S01]  /*23d0*/  VOTEU.ANY UP1, P0 ;  /* 0x0000000000ff7886 */ /* 0x004fe20000020100 */
[----:B------:R-:W-:Y:S01]  /*23e0*/  VOTEU.ANY UP0, P0 ;  /* 0x0000000000ff7886 */ /* 0x000fe20000000100 */
[----:B------:R-:W-:Y:S02]  /*23f0*/  F2FP.BF16.F32.PACK_AB R4, R5, R4 ;  /* 0x000000040504723e */ /* 0x000fe400000010ff */
[----:B------:R-:W-:-:S02]  /*2400*/  F2FP.BF16.F32.PACK_AB R5, R7, R6 ;  /* 0x000000060705723e */ /* 0x000fc400000010ff */
[----:B------:R-:W-:Y:S02]  /*2410*/  F2FP.BF16.F32.PACK_AB R12, R13, R12 ;  /* 0x0000000c0d0c723e */ /* 0x000fe400000010ff */
[----:B------:R-:W-:Y:S02]  /*2420*/  F2FP.BF16.F32.PACK_AB R6, R9, R8 ;  /* 0x000000080906723e */ /* 0x000fe400000010ff */
[----:B------:R-:W-:Y:S02]  /*2430*/  F2FP.BF16.F32.PACK_AB R7, R11, R10 ;  /* 0x0000000a0b07723e */ /* 0x000fe400000010ff */
[----:B------:R-:W-:Y:S02]  /*2440*/  F2FP.BF16.F32.PACK_AB R13, R15, R14 ;  /* 0x0000000e0f0d723e */ /* 0x000fe400000010ff */
[----:B------:R-:W-:Y:S01]  /*2450*/  F2FP.BF16.F32.PACK_AB R20, R21, R20 ;  /* 0x000000141514723e */ /* 0x000fe200000010ff */
[----:B---3--:R2:W-:Y:S01]  /*2460*/  STS.128 [R0+UR8], R4 ;  /* 0x0000000400007988 */ /* 0x0085e20008000c08 */
[----:B------:R-:W-:-:S02]  /*2470*/  F2FP.BF16.F32.PACK_AB R14, R17, R16 ;  /* 0x00000010110e723e */ /* 0x000fc400000010ff */
[----:B------:R-:W-:Y:S02]  /*2480*/  F2FP.BF16.F32.PACK_AB R15, R19, R18 ;  /* 0x00000012130f723e */ /* 0x000fe400000010ff */
[----:B------:R-:W-:Y:S02]  /*2490*/  F2FP.BF16.F32.PACK_AB R21, R23, R22 ;  /* 0x000000161715723e */ /* 0x000fe400000010ff */
[----:B------:R-:W-:Y:S01]  /*24a0*/  F2FP.BF16.F32.PACK_AB R28, R29, R28 ;  /* 0x0000001c1d1c723e */ /* 0x000fe200000010ff */
[----:B------:R2:W-:Y:S01]  /*24b0*/  STS.128 [R2+UR8], R12 ;  /* 0x0000000c02007988 */ /* 0x0005e20008000c08 */
[----:B------:R-:W-:Y:S02]  /*24c0*/  F2FP.BF16.F32.PACK_AB R22, R25, R24 ;  /* 0x000000181916723e */ /* 0x000fe400000010ff */
[----:B------:R-:W-:Y:S02]  /*24d0*/  F2FP.BF16.F32.PACK_AB R23, R27, R26 ;  /* 0x0000001a1b17723e */ /* 0x000fe400000010ff */
[----:B------:R-:W-:-:S02]  /*24e0*/  F2FP.BF16.F32.PACK_AB R29, R31, R30 ;  /* 0x0000001e1f1d723e */ /* 0x000fc400000010ff */
[----:B------:R-:W-:Y:S01]  /*24f0*/  F2FP.BF16.F32.PACK_AB R30, R33, R32 ;  /* 0x00000020211e723e */ /* 0x000fe200000010ff */
[----:B------:R2:W-:Y:S01]  /*2500*/  STS.128 [R3+UR8], R20 ;  /* 0x0000001403007988 */ /* 0x0005e20008000c08 */
[----:B------:R-:W-:Y:S02]  /*2510*/  F2FP.BF16.F32.PACK_AB R31, R35, R34 ;  /* 0x00000022231f723e */ /* 0x000fe400000010ff */
[----:B------:R-:W-:-:S05]  /*2520*/  LOP3.LUT R8, R0, 0x30, RZ, 0x3c, !PT ;  /* 0x0000003000087812 */ /* 0x000fca00078e3cff */
[----:B------:R2:W-:Y:S01]  /*2530*/  STS.128 [R8+UR8], R28 ;  /* 0x0000001c08007988 */ /* 0x0005e20008000c08 */
[----:B------:R3:W-:Y:S06]  /*2540*/  MEMBAR.ALL.CTA ;  /* 0x0000000000007992 */ /* 0x0007ec0000008000 */
[----:B---3--:R-:W3:Y:S02]  /*2550*/  FENCE.VIEW.ASYNC.S ;  /* 0x00000000000073c6 */ /* 0x008ee40000000000 */
[----:B---3--:R-:W-:Y:S06]  /*2560*/  BAR.SYNC.DEFER_BLOCKING 0x0 ;  /* 0x0000000000007b1d */ /* 0x008fec0000010000 */
[----:B------:R2:W-:Y:S01]  /*2570*/  @UP1 UTMASTG.2D [UR8], [UR12] ;  /* 0x000000080c0013b5 */ /* 0x0005e20008008000 */
[----:B------:R0:W-:Y:S01]  /*2580*/  UTMACMDFLUSH ;  /* 0x00000000000079b7 */ /* 0x0001e20000000000 */
[----:B------:R-:W-:-:S04]  /*2590*/  DEPBAR.LE SB0, 0x0 ;  /* 0x000080000000791a */ /* 0x000fc80000000000 */
[----:B------:R-:W-:Y:S08]  /*25a0*/  BAR.SYNC.DEFER_BLOCKING 0x0 ;  /* 0x0000000000007b1d */ /* 0x000ff00000010000 */
[----:B------:R-:W-:Y:S06]  /*25b0*/  BAR.SYNC.DEFER_BLOCKING 0x0 ;  /* 0x0000000000007b1d */ /* 0x000fec0000010000 */
[----:B--2---:R-:W-:Y:S05]  /*25c0*/  @P2 BRA `(.L_x_63) ;  /* 0x0000000000a02947 */ /* 0x004fea0003800000 */
[----:B------:R-:W2:Y:S01]  /*25d0*/  S2UR UR5, SR_CgaCtaId ;  /* 0x00000000000579c3 */ /* 0x000ea20000008800 */
[----:B------:R-:W-:Y:S01]  /*25e0*/  NOP ;  /* 0x0000000000007918 */ /* 0x000fe20000000000 */
[----:B------:R-:W-:Y:S01]  /*25f0*/  UMOV UR4, 0x50 ;  /* 0x0000005000047882 */ /* 0x000fe20000000000 */
[----:B------:R-:W-:Y:S02]  /*2600*/  IMAD.U32 R0, RZ, RZ, UR32 ;  /* 0x00000020ff007e24 */ /* 0x000fe4000f8e00ff */
[----:B------:R-:W-:Y:S02]  /*2610*/  IMAD.MOV.U32 R3, RZ, RZ, 0x3 ;  /* 0x00000003ff037424 */ /* 0x000fe400078e00ff */
[----:B------:R-:W-:Y:S01]  /*2620*/  IMAD.MOV.U32 R7, RZ, RZ, 0x1 ;  /* 0x00000001ff077424 */ /* 0x000fe200078e00ff */
[----:B------:R-:W-:-:S04]  /*2630*/  LOP3.LUT R0, R0, 0xffff, RZ, 0xc0, !PT ;  /* 0x0000ffff00007812 */ /* 0x000fc800078ec0ff */
[----:B------:R-:W-:-:S05]  /*2640*/  SHF.R.U32.HI R0, RZ, 0x5, R0 ;  /* 0x00000005ff007819 */ /* 0x000fca0000011600 */
[----:B------:R-:W-:Y:S01]  /*2650*/  VIADD R2, R0, 0x10 ;  /* 0x0000001000027836 */ /* 0x000fe20000000000 */
[----:B------:R-:W-:Y:S01]  /*2660*/  SHF.L.U32 R0, R3, R0, RZ ;  /* 0x0000000003007219 */ /* 0x000fe200000006ff */
[----:B--2---:R-:W-:-:S03]  /*2670*/  ULEA UR6, UR5, UR4, 0x18 ;  /* 0x0000000405067291 */ /* 0x004fc6000f8ec0ff */
[----:B------:R-:W-:-:S04]  /*2680*/  SHF.L.U32 R3, R7, R2, RZ ;  /* 0x0000000207037219 */ /* 0x000fc800000006ff */
[----:B------:R-:W-:Y:S02]  /*2690*/  LOP3.LUT R0, R3, R0, RZ, 0xfc, !PT ;  /* 0x0000000003007212 */ /* 0x000fe400078efcff */
[----:B------:R-:W2:Y:S02]  /*26a0*/  LDS R5, [UR6] ;  /* 0x00000006ff057984 */ /* 0x000ea40008000800 */
[C---:B------:R-:W-:Y:S02]  /*26b0*/  LOP3.LUT R2, R0.reuse, 0xffff, RZ, 0xc0, !PT ;  /* 0x0000ffff00027812 */ /* 0x040fe400078ec0ff */
[----:B--2---:R-:W-:-:S04]  /*26c0*/  LOP3.LUT R3, R0, 0xffff, R5, 0x80, !PT ;  /* 0x0000ffff00037812 */ /* 0x004fc800078e8005 */
[----:B------:R-:W-:-:S13]  /*26d0*/  ISETP.NE.AND P0, PT, R3, R2, PT ;  /* 0x000000020300720c */ /* 0x000fda0003f05270 */
[----:B------:R-:W-:Y:S05]  /*26e0*/  @P0 BRA `(.L_x_64) ;  /* 0x0000000000500947 */ /* 0x000fea0003800000 */
[----:B------:R-:W-:Y:S02]  /*26f0*/  SHF.R.U32.HI R5, RZ, 0x10, R5 ;  /* 0x00000010ff057819 */ /* 0x000fe40000011605 */
[----:B------:R-:W-:-:S04]  /*2700*/  SHF.R.U32.HI R2, RZ, 0x10, R0 ;  /* 0x00000010ff027819 */ /* 0x000fc80000011600 */
[----:B------:R-:W-:-:S04]  /*2710*/  LOP3.LUT R5, R5, R2, RZ, 0xc0, !PT ;  /* 0x0000000205057212 */ /* 0x000fc800078ec0ff */
[----:B------:R-:W-:-:S13]  /*2720*/  ISETP.NE.AND P0, PT, R5, R2, PT ;  /* 0x000000020500720c */ /* 0x000fda0003f05270 */
[----:B------:R-:W-:Y:S05]  /*2730*/  @P0 BRA `(.L_x_65) ;  /* 0x0000000000300947 */ /* 0x000fea0003800000 */
[----:B------:R-:W-:Y:S01]  /*2740*/  R2UR UR4, R0 ;  /* 0x00000000000472ca */ /* 0x000fe200000e0000 */
[----:B------:R-:W-:Y:S01]  /*2750*/  VOTEU.ANY UR5, UPT, PT ;  /* 0x0000000000057886 */ /* 0x000fe200038e0100 */
[----:B------:R-:W2:Y:S01]  /*2760*/  S2R R0, SR_LANEID ;  /* 0x0000000000007919 */ /* 0x000ea20000000000 */
[----:B------:R-:W-:-:S10]  /*2770*/  UFLO.U32 UR5, UR5 ;  /* 0x00000005000572bd */ /* 0x000fd400080e0000 */
[----:B------:R-:W-:-:S06]  /*2780*/  ULOP3.LUT UR4, URZ, UR4, URZ, 0x33, !UPT ;  /* 0x00000004ff047292 */ /* 0x000fcc000f8e33ff */
[----:B------:R-:W-:-:S04]  /*2790*/  IMAD.U32 R2, RZ, RZ, UR4 ;  /* 0x00000004ff027e24 */ /* 0x000fc8000f8e00ff */
[----:B------:R-:W3:Y:S02]  /*27a0*/  REDUX UR7, R2 ;  /* 0x00000000020773c4 */ /* 0x000ee40000000000 */
[----:B------:R4:W-:Y:S01]  /*27b0*/  UTCATOMSWS.AND URZ, UR4 ;  /* 0x0000000400ff79e3 */ /* 0x0009e20008000000 */
[----:B--2---:R-:W-:Y:S01]  /*27c0*/  ISETP.EQ.U32.AND P0, PT, R0, UR5, PT ;  /* 0x0000000500007c0c */ /* 0x004fe2000bf02070 */
[----:B---3--:R-:W-:-:S12]  /*27d0*/  IMAD.U32 R0, RZ, RZ, UR7 ;  /* 0x00000007ff007e24 */ /* 0x008fd8000f8e00ff */
[----:B------:R4:W-:Y:S01]  /*27e0*/  @P0 ATOMS.AND RZ, [UR6], R0 ;  /* 0x00000000ffff098c */ /* 0x0009e2000a800006 */
[----:B------:R-:W-:Y:S05]  /*27f0*/  BRA `(.L_x_63) ;  /* 0x0000000000147947 */ /* 0x000fea0003800000 */
.L_x_65:
[----:B------:R-:W-:-:S07]  /*2800*/  MOV R2, 0x2820 ;  /* 0x0000282000027802 */ /* 0x000fce0000000f00 */
[----:B-1----:R-:W-:Y:S05]  /*2810*/  CALL.REL.NOINC `($__internal_0_$__cuda_sm10x_tcgen05_guardrail_trap_col_being_dealloced_not_returned_by_alloc) ;  /* 0x0000000000447944 */ /* 0x002fea0003c00000 */
[----:B------:R-:W-:Y:S05]  /*2820*/  BRA `(.L_x_63) ;  /* 0x0000000000087947 */ /* 0x000fea0003800000 */
.L_x_64:
[----:B------:R-:W-:-:S07]  /*2830*/  MOV R2, 0x2850 ;  /* 0x0000285000027802 */ /* 0x000fce0000000f00 */
[----:B-1----:R-:W-:Y:S05]  /*2840*/  CALL.REL.NOINC `($__internal_2_$__cuda_sm10x_tcgen05_guardrail_trap_unallocated_columns_being_dealloced) ;  /* 0x0000000000507944 */ /* 0x002fea0003c00000 */
.L_x_63:
[----:B------:R-:W-:Y:S01]  /*2850*/  NOP ;  /* 0x0000000000007918 */ /* 0x000fe20000000000 */
[----:B----4-:R-:W-:Y:S05]  /*2860*/  EXIT ;  /* 0x000000000000794d */ /* 0x010fea0003800000 */
.L_x_54:
[----:B------:R-:W2:Y:S02]  /*2870*/  SYNCS.PHASECHK.TRANS64.TRYWAIT P0, [UR8+0x8000], RZ ;  /* 0x008000ffff0075a7 */ /* 0x000ea40008001108 */
[----:B--2---:R-:W-:Y:S05]  /*2880*/  @!P0 BRA `(.L_x_54) ;  /* 0xfffffffc00f88947 */ /* 0x004fea000383ffff */
[----:B------:R-:W-:Y:S05]  /*2890*/  BRA `(.L_x_66) ;  /* 0xfffffff000b07947 */ /* 0x000fea000383ffff */
.L_x_56:
[----:B------:R-:W2:Y:S02]  /*28a0*/  SYNCS.PHASECHK.TRANS64.TRYWAIT P1, [UR8+0x8010], RZ ;  /* 0x008010ffff0075a7 */ /* 0x000ea40008021108 */
[----:B--2---:R-:W-:Y:S05]  /*28b0*/  @!P1 BRA `(.L_x_56) ;  /* 0xfffffffc00f89947 */ /* 0x004fea000383ffff */
[----:B------:R-:W-:Y:S05]  /*28c0*/  BRA `(.L_x_67) ;  /* 0xfffffff4003c7947 */ /* 0x000fea000383ffff */
.L_x_57:
[----:B------:R-:W3:Y:S02]  /*28d0*/  SYNCS.PHASECHK.TRANS64.TRYWAIT P0, [UR8+0x8000], R3 ;  /* 0x00800003ff0075a7 */ /* 0x000ee40008001108 */
[----:B---3--:R-:W-:Y:S05]  /*28e0*/  @!P0 BRA `(.L_x_57) ;  /* 0xfffffffc00f88947 */ /* 0x008fea000383ffff */
[----:B------:R-:W-:Y:S05]  /*28f0*/  BRA `(.L_x_68) ;  /* 0xfffffff400b07947 */ /* 0x000fea000383ffff */
.L_x_59:
[----:B------:R-:W3:Y:S02]  /*2900*/  SYNCS.PHASECHK.TRANS64.TRYWAIT P0, [UR8+0x8010], R3 ;  /* 0x00801003ff0075a7 */ /* 0x000ee40008001108 */
[----:B---3--:R-:W-:Y:S05]  /*2910*/  @!P0 BRA `(.L_x_59) ;  /* 0xfffffffc00f88947 */ /* 0x008fea000383ffff */
[----:B------:R-:W-:Y:S05]  /*2920*/  BRA `(.L_x_69) ;  /* 0xfffffff800307947 */ /* 0x000fea000383ffff */
        .weak           $__internal_0_$__cuda_sm10x_tcgen05_guardrail_trap_col_being_dealloced_not_returned_by_alloc
        .type           $__internal_0_$__cuda_sm10x_tcgen05_guardrail_trap_col_being_dealloced_not_returned_by_alloc,@function
        .size           $__internal_0_$__cuda_sm10x_tcgen05_guardrail_trap_col_being_dealloced_not_returned_by_alloc,($__internal_1_$__cuda_sm10x_tcgen05_guardrail_trap_phase_invalid_during_alloc - $__internal_0_$__cuda_sm10x_tcgen05_guardrail_trap_col_being_dealloced_not_returned_by_alloc)
$__internal_0_$__cuda_sm10x_tcgen05_guardrail_trap_col_being_dealloced_not_returned_by_alloc:
[----:B------:R-:W-:Y:S05]  /*2930*/  BPT.TRAP 0x1 ;  /* 0x000000040000795c */ /* 0x000fea0000300000 */
[----:B------:R-:W-:-:S04]  /*2940*/  IMAD.MOV.U32 R3, RZ, RZ, 0x0 ;  /* 0x00000000ff037424 */ /* 0x000fc800078e00ff */
[----:B------:R-:W-:Y:S05]  /*2950*/  RET.REL.NODEC R2 `(gluon_tcgen05) ;  /* 0xffffffd402a87950 */ /* 0x000fea0003c3ffff */
        .weak           $__internal_1_$__cuda_sm10x_tcgen05_guardrail_trap_phase_invalid_during_alloc
        .type           $__internal_1_$__cuda_sm10x_tcgen05_guardrail_trap_phase_invalid_during_alloc,@function
        .size           $__internal_1_$__cuda_sm10x_tcgen05_guardrail_trap_phase_invalid_during_alloc,($__internal_2_$__cuda_sm10x_tcgen05_guardrail_trap_unallocated_columns_being_dealloced - $__internal_1_$__cuda_sm10x_tcgen05_guardrail_trap_phase_invalid_during_alloc)
$__internal_1_$__cuda_sm10x_tcgen05_guardrail_trap_phase_invalid_during_alloc:
[----:B------:R-:W-:Y:S05]  /*2960*/  BPT.TRAP 0x1 ;  /* 0x000000040000795c */ /* 0x000fea0000300000 */
[----:B------:R-:W-:-:S04]  /*2970*/  IMAD.MOV.U32 R3, RZ, RZ, 0x0 ;  /* 0x00000000ff037424 */ /* 0x000fc800078e00ff */
[----:B------:R-:W-:Y:S05]  /*2980*/  RET.REL.NODEC R2 `(gluon_tcgen05) ;  /* 0xffffffd4029c7950 */ /* 0x000fea0003c3ffff */
        .weak           $__internal_2_$__cuda_sm10x_tcgen05_guardrail_trap_unallocated_columns_being_dealloced
        .type           $__internal_2_$__cuda_sm10x_tcgen05_guardrail_trap_unallocated_columns_being_dealloced,@function
        .size           $__internal_2_$__cuda_sm10x_tcgen05_guardrail_trap_unallocated_columns_being_dealloced,(.L_x_73 - $__internal_2_$__cuda_sm10x_tcgen05_guardrail_trap_unallocated_columns_being_dealloced)
$__internal_2_$__cuda_sm10x_tcgen05_guardrail_trap_unallocated_columns_being_dealloced:
[----:B------:R-:W-:Y:S05]  /*2990*/  BPT.TRAP 0x1 ;  /* 0x000000040000795c */ /* 0x000fea0000300000 */
[----:B------:R-:W-:-:S04]  /*29a0*/  IMAD.MOV.U32 R3, RZ, RZ, 0x0 ;  /* 0x00000000ff037424 */ /* 0x000fc800078e00ff */
[----:B------:R-:W-:Y:S05]  /*29b0*/  RET.REL.NODEC R2 `(gluon_tcgen05) ;  /* 0xffffffd402907950 */ /* 0x000fea0003c3ffff */
.L_x_70:
[----:B------:R-:W-:-:S00]  /*29c0*/  BRA `(.L_x_70) ;  /* 0xfffffffc00fc7947 */ /* 0x000fc0000383ffff */
[----:B------:R-:W-:-:S00]  /*29d0*/  NOP ;  /* 0x0000000000007918 */ /* 0x000fc00000000000 */
        /* <DEDUP_REMOVED lines=10> */
.L_x_73:


//--------------------- .nv.shared.gluon_tcgen05  --------------------------
	.section	.nv.shared.gluon_tcgen05,"aw",@nobits
	.sectionflags	@""
	.align	16
	.zero		1024


//--------------------- .nv.shared.reserved.0     --------------------------
	.section	.nv.shared.reserved.0,"aw",@nobits
	.align	8
	.weak		__nv_reservedSMEM_offset_0_alias
	.size		__nv_reservedSMEM_offset_0_alias, 0, 64
	.other		__nv_reservedSMEM_offset_0_alias,@"STO_CUDA_RESERVED_SHARED STV_DEFAULT"
__nv_reservedSMEM_offset_0_alias:
	.zero		0
.nv.shared.reserved.0:
	.zero		64
	.weak		__nv_reservedSMEM_allocation_phase
	.type		__nv_reservedSMEM_allocation_phase,@object
	.size		__nv_reservedSMEM_allocation_phase,(.L_0 - __nv_reservedSMEM_allocation_phase)
__nv_reservedSMEM_allocation_phase:
	.zero		1
.L_0:
	.zero		7
	.weak		__nv_reservedSMEM_devtool_atexit_pc
	.type		__nv_reservedSMEM_devtool_atexit_pc,@object
	.size		__nv_reservedSMEM_devtool_atexit_pc,(__nv_reservedSMEM_allocation_mask - __nv_reservedSMEM_devtool_atexit_pc)
__nv_reservedSMEM_devtool_atexit_pc:
	.zero		8
	.weak		__nv_reservedSMEM_allocation_mask
	.type		__nv_reservedSMEM_allocation_mask,@object
	.size		__nv_reservedSMEM_allocation_mask,(.L_2 - __nv_reservedSMEM_allocation_mask)
__nv_reservedSMEM_allocation_mask:
	.zero		4
.L_2:


//--------------------- .nv.constant0.gluon_tcgen05 --------------------------
	.section	.nv.constant0.gluon_tcgen05,"a",@progbits
	.sectionflags	@""
	.align	4
.nv.constant0.gluon_tcgen05:
	.zero		976


//--------------------- SYMBOLS --------------------------

	.type		.nv.reservedSmem.offset0,@object
	.size		.nv.reservedSmem.offset0,0x4
	.type		.nv.reservedSmem.cap,@object
	.size		.nv.reservedSmem.cap,0x4
